//
// Generated by NVIDIA NVVM Compiler
//
// Compiler Build ID: CL-36424714
// Cuda compilation tools, release 13.0, V13.0.88
// Based on NVVM 20.0.0
//

.version 9.0
.target sm_100
.address_size 64

	// .globl	cuda_onesided_unitvar_tnorm
.global .align 4 .b8 precalc_xorwow_matrix[102400];
.global .align 4 .b8 precalc_xorwow_offset_matrix[102400];
.global .align 4 .b8 mrg32k3aM1[2304];
.global .align 4 .b8 mrg32k3aM2[2304];
.global .align 4 .b8 mrg32k3aM1SubSeq[2016];
.global .align 4 .b8 mrg32k3aM2SubSeq[2016];
.global .align 4 .b8 mrg32k3aM1Seq[2304];
.global .align 4 .b8 mrg32k3aM2Seq[2304];
.const .align 8 .b8 __cr_lgamma_table[72];

.visible .entry cuda_onesided_unitvar_tnorm(
	.param .u32 cuda_onesided_unitvar_tnorm_param_0,
	.param .u64 .ptr .align 1 cuda_onesided_unitvar_tnorm_param_1,
	.param .u64 .ptr .align 1 cuda_onesided_unitvar_tnorm_param_2,
	.param .u64 .ptr .align 1 cuda_onesided_unitvar_tnorm_param_3
)
{
	.reg .pred 	%p<37>;
	.reg .b32 	%r<535>;
	.reg .b32 	%f<97>;
	.reg .b64 	%rd<18>;
	.reg .b64 	%fd<2>;

	ld.param.u32 	%r128, [cuda_onesided_unitvar_tnorm_param_0];
	ld.param.u64 	%rd2, [cuda_onesided_unitvar_tnorm_param_1];
	cvta.to.global.u64 	%rd5, %rd2;
	mov.u32 	%r129, %ctaid.x;
	mov.u32 	%r130, %ntid.x;
	mov.u32 	%r131, %tid.x;
	mad.lo.s32 	%r1, %r129, %r130, %r131;
	ld.global.v4.u32 	{%r534, %r502, %r501, %r500}, [%rd5];
	ld.global.v4.u32 	{%r530, %r529, %r528, %r527}, [%rd5+16];
	ld.global.v4.u32 	{%r10, %r11, %r526, %r13}, [%rd5+32];
	ld.global.v2.u32 	{%r15, %r16}, [%rd5+48];
	ld.global.f64 	%fd1, [%rd5+56];
	setp.ge.s32 	%p1, %r1, %r128;
	@%p1 bra 	$L__BB0_33;
	ld.param.u64 	%rd17, [cuda_onesided_unitvar_tnorm_param_3];
	ld.param.u64 	%rd16, [cuda_onesided_unitvar_tnorm_param_2];
	cvta.to.global.u64 	%rd6, %rd16;
	cvta.to.global.u64 	%rd7, %rd17;
	mul.wide.s32 	%rd8, %r1, 4;
	add.s64 	%rd9, %rd7, %rd8;
	ld.global.u32 	%r132, [%rd9];
	shl.b32 	%r133, %r132, 1;
	add.s32 	%r134, %r133, -1;
	cvt.rn.f32.s32 	%f1, %r134;
	add.s64 	%rd1, %rd6, %rd8;
	ld.global.f32 	%f12, [%rd1];
	mul.f32 	%f2, %f12, %f1;
	mul.lo.s32 	%r135, %r1, 6;
	cvt.s64.s32 	%rd10, %r135;
	and.b32  	%r136, %r135, 2;
	add.s32 	%r137, %r526, %r136;
	shr.u64 	%rd11, %rd10, 2;
	setp.gt.u32 	%p2, %r137, 3;
	add.s32 	%r138, %r137, -4;
	selp.b32 	%r526, %r138, %r137, %p2;
	selp.u64 	%rd12, 1, 0, %p2;
	add.s64 	%rd13, %rd11, %rd12;
	cvt.u32.u64 	%r139, %rd13;
	{ .reg .b32 tmp; mov.b64 {tmp, %r140}, %rd13; }
	add.s32 	%r503, %r534, %r139;
	setp.lt.u32 	%p3, %r503, %r534;
	selp.u32 	%r141, 1, 0, %p3;
	add.s32 	%r142, %r141, %r140;
	add.s32 	%r502, %r142, %r502;
	setp.lt.u32 	%p4, %r502, %r142;
	add.s32 	%r143, %r501, 1;
	setp.eq.s32 	%p5, %r143, 0;
	and.pred  	%p6, %p4, %p5;
	selp.u32 	%r144, 1, 0, %p6;
	add.s32 	%r500, %r500, %r144;
	selp.b32 	%r501, %r143, %r501, %p4;
	mov.b32 	%r145, -766435501;
	mul.hi.u32 	%r146, %r145, %r503;
	mul.lo.s32 	%r147, %r503, -766435501;
	mov.b32 	%r148, -845247145;
	mul.hi.u32 	%r149, %r148, %r501;
	mul.lo.s32 	%r150, %r501, -845247145;
	xor.b32  	%r151, %r10, %r149;
	xor.b32  	%r152, %r151, %r502;
	xor.b32  	%r153, %r146, %r11;
	xor.b32  	%r154, %r153, %r500;
	add.s32 	%r22, %r10, -1640531527;
	add.s32 	%r23, %r11, -1150833019;
	mul.hi.u32 	%r155, %r145, %r152;
	mul.lo.s32 	%r156, %r152, -766435501;
	mul.hi.u32 	%r157, %r148, %r154;
	mul.lo.s32 	%r158, %r154, -845247145;
	xor.b32  	%r159, %r150, %r157;
	xor.b32  	%r160, %r159, %r22;
	xor.b32  	%r161, %r147, %r155;
	xor.b32  	%r162, %r161, %r23;
	add.s32 	%r24, %r10, 1013904242;
	add.s32 	%r25, %r11, 1993301258;
	mul.hi.u32 	%r163, %r145, %r160;
	mul.lo.s32 	%r164, %r160, -766435501;
	mul.hi.u32 	%r165, %r148, %r162;
	mul.lo.s32 	%r166, %r162, -845247145;
	xor.b32  	%r167, %r158, %r165;
	xor.b32  	%r168, %r167, %r24;
	xor.b32  	%r169, %r156, %r163;
	xor.b32  	%r170, %r169, %r25;
	add.s32 	%r26, %r10, -626627285;
	add.s32 	%r27, %r11, 842468239;
	mul.hi.u32 	%r171, %r145, %r168;
	mul.lo.s32 	%r172, %r168, -766435501;
	mul.hi.u32 	%r173, %r148, %r170;
	mul.lo.s32 	%r174, %r170, -845247145;
	xor.b32  	%r175, %r166, %r173;
	xor.b32  	%r176, %r175, %r26;
	xor.b32  	%r177, %r164, %r171;
	xor.b32  	%r178, %r177, %r27;
	add.s32 	%r28, %r10, 2027808484;
	add.s32 	%r29, %r11, -308364780;
	mul.hi.u32 	%r179, %r145, %r176;
	mul.lo.s32 	%r180, %r176, -766435501;
	mul.hi.u32 	%r181, %r148, %r178;
	mul.lo.s32 	%r182, %r178, -845247145;
	xor.b32  	%r183, %r174, %r181;
	xor.b32  	%r184, %r183, %r28;
	xor.b32  	%r185, %r172, %r179;
	xor.b32  	%r186, %r185, %r29;
	add.s32 	%r30, %r10, 387276957;
	add.s32 	%r31, %r11, -1459197799;
	mul.hi.u32 	%r187, %r145, %r184;
	mul.lo.s32 	%r188, %r184, -766435501;
	mul.hi.u32 	%r189, %r148, %r186;
	mul.lo.s32 	%r190, %r186, -845247145;
	xor.b32  	%r191, %r182, %r189;
	xor.b32  	%r192, %r191, %r30;
	xor.b32  	%r193, %r180, %r187;
	xor.b32  	%r194, %r193, %r31;
	add.s32 	%r32, %r10, -1253254570;
	add.s32 	%r33, %r11, 1684936478;
	mul.hi.u32 	%r195, %r145, %r192;
	mul.lo.s32 	%r196, %r192, -766435501;
	mul.hi.u32 	%r197, %r148, %r194;
	mul.lo.s32 	%r198, %r194, -845247145;
	xor.b32  	%r199, %r190, %r197;
	xor.b32  	%r200, %r199, %r32;
	xor.b32  	%r201, %r188, %r195;
	xor.b32  	%r202, %r201, %r33;
	add.s32 	%r34, %r10, 1401181199;
	add.s32 	%r35, %r11, 534103459;
	mul.hi.u32 	%r203, %r145, %r200;
	mul.lo.s32 	%r204, %r200, -766435501;
	mul.hi.u32 	%r205, %r148, %r202;
	mul.lo.s32 	%r206, %r202, -845247145;
	xor.b32  	%r207, %r198, %r205;
	xor.b32  	%r208, %r207, %r34;
	xor.b32  	%r209, %r196, %r203;
	xor.b32  	%r210, %r209, %r35;
	add.s32 	%r36, %r10, -239350328;
	add.s32 	%r37, %r11, -616729560;
	mul.hi.u32 	%r211, %r145, %r208;
	mul.lo.s32 	%r212, %r208, -766435501;
	mul.hi.u32 	%r213, %r148, %r210;
	mul.lo.s32 	%r214, %r210, -845247145;
	xor.b32  	%r215, %r206, %r213;
	xor.b32  	%r216, %r215, %r36;
	xor.b32  	%r217, %r204, %r211;
	xor.b32  	%r218, %r217, %r37;
	add.s32 	%r38, %r10, -1879881855;
	add.s32 	%r39, %r11, -1767562579;
	mul.hi.u32 	%r219, %r145, %r216;
	mul.lo.s32 	%r527, %r216, -766435501;
	mul.hi.u32 	%r220, %r148, %r218;
	mul.lo.s32 	%r529, %r218, -845247145;
	xor.b32  	%r221, %r214, %r220;
	xor.b32  	%r530, %r221, %r38;
	xor.b32  	%r222, %r212, %r219;
	xor.b32  	%r528, %r222, %r39;
	abs.f32 	%f13, %f2;
	setp.ne.f32 	%p7, %f13, 0f7F800000;
	@%p7 bra 	$L__BB0_3;
	mov.b32 	%r475, 0;
	st.global.u32 	[%rd1], %r475;
	mov.u32 	%r534, %r503;
	bra.uni 	$L__BB0_33;
$L__BB0_3:
	setp.lt.f32 	%p8, %f2, 0f3EF0A3D7;
	@%p8 bra 	$L__BB0_4;
	bra.uni 	$L__BB0_19;
$L__BB0_4:
	fma.rn.f32 	%f50, %f2, %f2, 0f40800000;
	sqrt.rn.f32 	%f51, %f50;
	sub.f32 	%f52, %f51, %f2;
	mul.f32 	%f3, %f52, 0f3F000000;
$L__BB0_5:
	mov.u32 	%r44, %r526;
	mov.b32 	%r526, 3;
	setp.eq.s32 	%p22, %r44, 1;
	mov.u32 	%r493, %r528;
	mov.u32 	%r494, %r529;
	@%p22 bra 	$L__BB0_17;
	setp.eq.s32 	%p23, %r44, 3;
	@%p23 bra 	$L__BB0_12;
	setp.ne.s32 	%p24, %r44, 2;
	@%p24 bra 	$L__BB0_16;
	add.s32 	%r503, %r503, 1;
	setp.eq.s32 	%p28, %r503, 0;
	@%p28 bra 	$L__BB0_9;
	bra.uni 	$L__BB0_11;
$L__BB0_9:
	add.s32 	%r502, %r502, 1;
	setp.ne.s32 	%p29, %r502, 0;
	@%p29 bra 	$L__BB0_11;
	add.s32 	%r501, %r501, 1;
	setp.eq.s32 	%p30, %r501, 0;
	selp.u32 	%r389, 1, 0, %p30;
	add.s32 	%r500, %r500, %r389;
	mov.b32 	%r502, 0;
$L__BB0_11:
	mov.b32 	%r391, -766435501;
	mul.hi.u32 	%r392, %r391, %r503;
	mul.lo.s32 	%r393, %r503, -766435501;
	mov.b32 	%r394, -845247145;
	mul.hi.u32 	%r395, %r394, %r501;
	mul.lo.s32 	%r396, %r501, -845247145;
	xor.b32  	%r397, %r10, %r395;
	xor.b32  	%r398, %r397, %r502;
	xor.b32  	%r399, %r392, %r11;
	xor.b32  	%r400, %r399, %r500;
	mul.hi.u32 	%r401, %r391, %r398;
	mul.lo.s32 	%r402, %r398, -766435501;
	mul.hi.u32 	%r403, %r394, %r400;
	mul.lo.s32 	%r404, %r400, -845247145;
	xor.b32  	%r405, %r396, %r403;
	xor.b32  	%r406, %r405, %r22;
	xor.b32  	%r407, %r393, %r401;
	xor.b32  	%r408, %r407, %r23;
	mul.hi.u32 	%r409, %r391, %r406;
	mul.lo.s32 	%r410, %r406, -766435501;
	mul.hi.u32 	%r411, %r394, %r408;
	mul.lo.s32 	%r412, %r408, -845247145;
	xor.b32  	%r413, %r404, %r411;
	xor.b32  	%r414, %r413, %r24;
	xor.b32  	%r415, %r402, %r409;
	xor.b32  	%r416, %r415, %r25;
	mul.hi.u32 	%r417, %r391, %r414;
	mul.lo.s32 	%r418, %r414, -766435501;
	mul.hi.u32 	%r419, %r394, %r416;
	mul.lo.s32 	%r420, %r416, -845247145;
	xor.b32  	%r421, %r412, %r419;
	xor.b32  	%r422, %r421, %r26;
	xor.b32  	%r423, %r410, %r417;
	xor.b32  	%r424, %r423, %r27;
	mul.hi.u32 	%r425, %r391, %r422;
	mul.lo.s32 	%r426, %r422, -766435501;
	mul.hi.u32 	%r427, %r394, %r424;
	mul.lo.s32 	%r428, %r424, -845247145;
	xor.b32  	%r429, %r420, %r427;
	xor.b32  	%r430, %r429, %r28;
	xor.b32  	%r431, %r418, %r425;
	xor.b32  	%r432, %r431, %r29;
	mul.hi.u32 	%r433, %r391, %r430;
	mul.lo.s32 	%r434, %r430, -766435501;
	mul.hi.u32 	%r435, %r394, %r432;
	mul.lo.s32 	%r436, %r432, -845247145;
	xor.b32  	%r437, %r428, %r435;
	xor.b32  	%r438, %r437, %r30;
	xor.b32  	%r439, %r426, %r433;
	xor.b32  	%r440, %r439, %r31;
	mul.hi.u32 	%r441, %r391, %r438;
	mul.lo.s32 	%r442, %r438, -766435501;
	mul.hi.u32 	%r443, %r394, %r440;
	mul.lo.s32 	%r444, %r440, -845247145;
	xor.b32  	%r445, %r436, %r443;
	xor.b32  	%r446, %r445, %r32;
	xor.b32  	%r447, %r434, %r441;
	xor.b32  	%r448, %r447, %r33;
	mul.hi.u32 	%r449, %r391, %r446;
	mul.lo.s32 	%r450, %r446, -766435501;
	mul.hi.u32 	%r451, %r394, %r448;
	mul.lo.s32 	%r452, %r448, -845247145;
	xor.b32  	%r453, %r444, %r451;
	xor.b32  	%r454, %r453, %r34;
	xor.b32  	%r455, %r442, %r449;
	xor.b32  	%r456, %r455, %r35;
	mul.hi.u32 	%r457, %r391, %r454;
	mul.lo.s32 	%r458, %r454, -766435501;
	mul.hi.u32 	%r459, %r394, %r456;
	mul.lo.s32 	%r460, %r456, -845247145;
	xor.b32  	%r461, %r452, %r459;
	xor.b32  	%r462, %r461, %r36;
	xor.b32  	%r463, %r450, %r457;
	xor.b32  	%r464, %r463, %r37;
	mul.hi.u32 	%r465, %r391, %r462;
	mul.lo.s32 	%r73, %r462, -766435501;
	mul.hi.u32 	%r466, %r394, %r464;
	mul.lo.s32 	%r529, %r464, -845247145;
	xor.b32  	%r467, %r460, %r466;
	xor.b32  	%r530, %r467, %r38;
	xor.b32  	%r468, %r458, %r465;
	xor.b32  	%r76, %r468, %r39;
	mov.b32 	%r526, 0;
	mov.u32 	%r493, %r527;
	mov.u32 	%r494, %r528;
	mov.u32 	%r527, %r73;
	mov.u32 	%r528, %r76;
	bra.uni 	$L__BB0_17;
$L__BB0_12:
	add.s32 	%r503, %r503, 1;
	setp.ne.s32 	%p25, %r503, 0;
	@%p25 bra 	$L__BB0_15;
	add.s32 	%r502, %r502, 1;
	setp.ne.s32 	%p26, %r502, 0;
	@%p26 bra 	$L__BB0_15;
	add.s32 	%r501, %r501, 1;
	setp.eq.s32 	%p27, %r501, 0;
	selp.u32 	%r308, 1, 0, %p27;
	add.s32 	%r500, %r500, %r308;
	mov.b32 	%r502, 0;
$L__BB0_15:
	mov.b32 	%r310, -766435501;
	mul.hi.u32 	%r311, %r310, %r503;
	mul.lo.s32 	%r312, %r503, -766435501;
	mov.b32 	%r313, -845247145;
	mul.hi.u32 	%r314, %r313, %r501;
	mul.lo.s32 	%r315, %r501, -845247145;
	xor.b32  	%r316, %r10, %r314;
	xor.b32  	%r317, %r316, %r502;
	xor.b32  	%r318, %r311, %r11;
	xor.b32  	%r319, %r318, %r500;
	mul.hi.u32 	%r320, %r310, %r317;
	mul.lo.s32 	%r321, %r317, -766435501;
	mul.hi.u32 	%r322, %r313, %r319;
	mul.lo.s32 	%r323, %r319, -845247145;
	xor.b32  	%r324, %r315, %r322;
	xor.b32  	%r325, %r324, %r22;
	xor.b32  	%r326, %r312, %r320;
	xor.b32  	%r327, %r326, %r23;
	mul.hi.u32 	%r328, %r310, %r325;
	mul.lo.s32 	%r329, %r325, -766435501;
	mul.hi.u32 	%r330, %r313, %r327;
	mul.lo.s32 	%r331, %r327, -845247145;
	xor.b32  	%r332, %r323, %r330;
	xor.b32  	%r333, %r332, %r24;
	xor.b32  	%r334, %r321, %r328;
	xor.b32  	%r335, %r334, %r25;
	mul.hi.u32 	%r336, %r310, %r333;
	mul.lo.s32 	%r337, %r333, -766435501;
	mul.hi.u32 	%r338, %r313, %r335;
	mul.lo.s32 	%r339, %r335, -845247145;
	xor.b32  	%r340, %r331, %r338;
	xor.b32  	%r341, %r340, %r26;
	xor.b32  	%r342, %r329, %r336;
	xor.b32  	%r343, %r342, %r27;
	mul.hi.u32 	%r344, %r310, %r341;
	mul.lo.s32 	%r345, %r341, -766435501;
	mul.hi.u32 	%r346, %r313, %r343;
	mul.lo.s32 	%r347, %r343, -845247145;
	xor.b32  	%r348, %r339, %r346;
	xor.b32  	%r349, %r348, %r28;
	xor.b32  	%r350, %r337, %r344;
	xor.b32  	%r351, %r350, %r29;
	mul.hi.u32 	%r352, %r310, %r349;
	mul.lo.s32 	%r353, %r349, -766435501;
	mul.hi.u32 	%r354, %r313, %r351;
	mul.lo.s32 	%r355, %r351, -845247145;
	xor.b32  	%r356, %r347, %r354;
	xor.b32  	%r357, %r356, %r30;
	xor.b32  	%r358, %r345, %r352;
	xor.b32  	%r359, %r358, %r31;
	mul.hi.u32 	%r360, %r310, %r357;
	mul.lo.s32 	%r361, %r357, -766435501;
	mul.hi.u32 	%r362, %r313, %r359;
	mul.lo.s32 	%r363, %r359, -845247145;
	xor.b32  	%r364, %r355, %r362;
	xor.b32  	%r365, %r364, %r32;
	xor.b32  	%r366, %r353, %r360;
	xor.b32  	%r367, %r366, %r33;
	mul.hi.u32 	%r368, %r310, %r365;
	mul.lo.s32 	%r369, %r365, -766435501;
	mul.hi.u32 	%r370, %r313, %r367;
	mul.lo.s32 	%r371, %r367, -845247145;
	xor.b32  	%r372, %r363, %r370;
	xor.b32  	%r373, %r372, %r34;
	xor.b32  	%r374, %r361, %r368;
	xor.b32  	%r375, %r374, %r35;
	mul.hi.u32 	%r376, %r310, %r373;
	mul.lo.s32 	%r377, %r373, -766435501;
	mul.hi.u32 	%r378, %r313, %r375;
	mul.lo.s32 	%r379, %r375, -845247145;
	xor.b32  	%r380, %r371, %r378;
	xor.b32  	%r381, %r380, %r36;
	xor.b32  	%r382, %r369, %r376;
	xor.b32  	%r383, %r382, %r37;
	mul.hi.u32 	%r384, %r310, %r381;
	mul.lo.s32 	%r61, %r381, -766435501;
	mul.hi.u32 	%r385, %r313, %r383;
	mul.lo.s32 	%r529, %r383, -845247145;
	xor.b32  	%r386, %r379, %r385;
	xor.b32  	%r493, %r386, %r38;
	xor.b32  	%r387, %r377, %r384;
	xor.b32  	%r528, %r387, %r39;
	mov.b32 	%r526, 1;
	mov.u32 	%r494, %r527;
	mov.u32 	%r527, %r61;
	mov.u32 	%r530, %r493;
	bra.uni 	$L__BB0_17;
$L__BB0_16:
	add.s32 	%r526, %r44, 2;
	setp.eq.s32 	%p31, %r44, 0;
	selp.b32 	%r493, %r529, %r530, %p31;
	mov.u32 	%r494, %r530;
$L__BB0_17:
	cvt.rn.f32.u32 	%f53, %r494;
	fma.rn.f32 	%f54, %f53, 0f2F800000, 0f2F000000;
	cvt.rn.f32.u32 	%f55, %r493;
	fma.rn.f32 	%f56, %f55, 0f2F800000, 0f2F000000;
	setp.lt.f32 	%p32, %f54, 0f00800000;
	mul.f32 	%f57, %f54, 0f4B000000;
	selp.f32 	%f58, %f57, %f54, %p32;
	selp.f32 	%f59, 0fC1B80000, 0f00000000, %p32;
	mov.b32 	%r469, %f58;
	add.s32 	%r470, %r469, -1059760811;
	and.b32  	%r471, %r470, -8388608;
	sub.s32 	%r472, %r469, %r471;
	mov.b32 	%f60, %r472;
	cvt.rn.f32.s32 	%f61, %r471;
	fma.rn.f32 	%f62, %f61, 0f34000000, %f59;
	add.f32 	%f63, %f60, 0fBF800000;
	fma.rn.f32 	%f64, %f63, 0fBE055027, 0f3E1039F6;
	fma.rn.f32 	%f65, %f64, %f63, 0fBDF8CDCC;
	fma.rn.f32 	%f66, %f65, %f63, 0f3E0F2955;
	fma.rn.f32 	%f67, %f66, %f63, 0fBE2AD8B9;
	fma.rn.f32 	%f68, %f67, %f63, 0f3E4CED0B;
	fma.rn.f32 	%f69, %f68, %f63, 0fBE7FFF22;
	fma.rn.f32 	%f70, %f69, %f63, 0f3EAAAA78;
	fma.rn.f32 	%f71, %f70, %f63, 0fBF000000;
	mul.f32 	%f72, %f63, %f71;
	fma.rn.f32 	%f73, %f72, %f63, %f63;
	fma.rn.f32 	%f74, %f62, 0f3F317218, %f73;
	setp.gt.u32 	%p33, %r469, 2139095039;
	fma.rn.f32 	%f75, %f58, 0f7F800000, 0f7F800000;
	selp.f32 	%f76, %f75, %f74, %p33;
	setp.eq.f32 	%p34, %f58, 0f00000000;
	neg.f32 	%f77, %f76;
	selp.f32 	%f78, 0f7F800000, %f77, %p34;
	div.rn.f32 	%f4, %f78, %f3;
	sub.f32 	%f79, %f4, %f2;
	sub.f32 	%f80, %f79, %f3;
	mul.f32 	%f81, %f80, %f80;
	mul.f32 	%f82, %f81, 0fBF000000;
	fma.rn.f32 	%f83, %f82, 0f3BBB989D, 0f3F000000;
	cvt.sat.f32.f32 	%f84, %f83;
	mov.f32 	%f85, 0f4B400001;
	mov.f32 	%f86, 0f437C0000;
	fma.rm.f32 	%f87, %f84, %f86, %f85;
	add.f32 	%f88, %f87, 0fCB40007F;
	neg.f32 	%f89, %f88;
	fma.rn.f32 	%f90, %f82, 0f3FB8AA3B, %f89;
	fma.rn.f32 	%f91, %f82, 0f32A57060, %f90;
	mov.b32 	%r473, %f87;
	shl.b32 	%r474, %r473, 23;
	mov.b32 	%f92, %r474;
	ex2.approx.ftz.f32 	%f93, %f91;
	mul.f32 	%f94, %f93, %f92;
	setp.geu.f32 	%p35, %f56, %f94;
	@%p35 bra 	$L__BB0_5;
	mul.f32 	%f95, %f4, %f1;
	st.global.f32 	[%rd1], %f95;
	mov.u32 	%r534, %r503;
	bra.uni 	$L__BB0_33;
$L__BB0_19:
	mov.b32 	%r517, 2;
	setp.eq.s32 	%p9, %r526, 1;
	mov.u32 	%r516, %r529;
	@%p9 bra 	$L__BB0_28;
	setp.eq.s32 	%p10, %r526, 3;
	@%p10 bra 	$L__BB0_24;
	setp.ne.s32 	%p11, %r526, 2;
	@%p11 bra 	$L__BB0_23;
	mov.b32 	%r517, 3;
	mov.u32 	%r516, %r528;
	bra.uni 	$L__BB0_28;
$L__BB0_23:
	add.s32 	%r517, %r526, 1;
	mov.u32 	%r516, %r530;
	bra.uni 	$L__BB0_28;
$L__BB0_24:
	add.s32 	%r503, %r503, 1;
	setp.ne.s32 	%p12, %r503, 0;
	@%p12 bra 	$L__BB0_27;
	add.s32 	%r502, %r502, 1;
	setp.ne.s32 	%p13, %r502, 0;
	@%p13 bra 	$L__BB0_27;
	add.s32 	%r501, %r501, 1;
	setp.eq.s32 	%p14, %r501, 0;
	selp.u32 	%r225, 1, 0, %p14;
	add.s32 	%r500, %r500, %r225;
	mov.b32 	%r502, 0;
$L__BB0_27:
	mov.b32 	%r227, -766435501;
	mul.hi.u32 	%r228, %r227, %r503;
	mul.lo.s32 	%r229, %r503, -766435501;
	mov.b32 	%r230, -845247145;
	mul.hi.u32 	%r231, %r230, %r501;
	mul.lo.s32 	%r232, %r501, -845247145;
	xor.b32  	%r233, %r10, %r231;
	xor.b32  	%r234, %r233, %r502;
	xor.b32  	%r235, %r228, %r11;
	xor.b32  	%r236, %r235, %r500;
	mul.hi.u32 	%r237, %r227, %r234;
	mul.lo.s32 	%r238, %r234, -766435501;
	mul.hi.u32 	%r239, %r230, %r236;
	mul.lo.s32 	%r240, %r236, -845247145;
	xor.b32  	%r241, %r232, %r239;
	xor.b32  	%r242, %r241, %r22;
	xor.b32  	%r243, %r229, %r237;
	xor.b32  	%r244, %r243, %r23;
	mul.hi.u32 	%r245, %r227, %r242;
	mul.lo.s32 	%r246, %r242, -766435501;
	mul.hi.u32 	%r247, %r230, %r244;
	mul.lo.s32 	%r248, %r244, -845247145;
	xor.b32  	%r249, %r240, %r247;
	xor.b32  	%r250, %r249, %r24;
	xor.b32  	%r251, %r238, %r245;
	xor.b32  	%r252, %r251, %r25;
	mul.hi.u32 	%r253, %r227, %r250;
	mul.lo.s32 	%r254, %r250, -766435501;
	mul.hi.u32 	%r255, %r230, %r252;
	mul.lo.s32 	%r256, %r252, -845247145;
	xor.b32  	%r257, %r248, %r255;
	xor.b32  	%r258, %r257, %r26;
	xor.b32  	%r259, %r246, %r253;
	xor.b32  	%r260, %r259, %r27;
	mul.hi.u32 	%r261, %r227, %r258;
	mul.lo.s32 	%r262, %r258, -766435501;
	mul.hi.u32 	%r263, %r230, %r260;
	mul.lo.s32 	%r264, %r260, -845247145;
	xor.b32  	%r265, %r256, %r263;
	xor.b32  	%r266, %r265, %r28;
	xor.b32  	%r267, %r254, %r261;
	xor.b32  	%r268, %r267, %r29;
	mul.hi.u32 	%r269, %r227, %r266;
	mul.lo.s32 	%r270, %r266, -766435501;
	mul.hi.u32 	%r271, %r230, %r268;
	mul.lo.s32 	%r272, %r268, -845247145;
	xor.b32  	%r273, %r264, %r271;
	xor.b32  	%r274, %r273, %r30;
	xor.b32  	%r275, %r262, %r269;
	xor.b32  	%r276, %r275, %r31;
	mul.hi.u32 	%r277, %r227, %r274;
	mul.lo.s32 	%r278, %r274, -766435501;
	mul.hi.u32 	%r279, %r230, %r276;
	mul.lo.s32 	%r280, %r276, -845247145;
	xor.b32  	%r281, %r272, %r279;
	xor.b32  	%r282, %r281, %r32;
	xor.b32  	%r283, %r270, %r277;
	xor.b32  	%r284, %r283, %r33;
	mul.hi.u32 	%r285, %r227, %r282;
	mul.lo.s32 	%r286, %r282, -766435501;
	mul.hi.u32 	%r287, %r230, %r284;
	mul.lo.s32 	%r288, %r284, -845247145;
	xor.b32  	%r289, %r280, %r287;
	xor.b32  	%r290, %r289, %r34;
	xor.b32  	%r291, %r278, %r285;
	xor.b32  	%r292, %r291, %r35;
	mul.hi.u32 	%r293, %r227, %r290;
	mul.lo.s32 	%r294, %r290, -766435501;
	mul.hi.u32 	%r295, %r230, %r292;
	mul.lo.s32 	%r296, %r292, -845247145;
	xor.b32  	%r297, %r288, %r295;
	xor.b32  	%r298, %r297, %r36;
	xor.b32  	%r299, %r286, %r293;
	xor.b32  	%r300, %r299, %r37;
	mul.hi.u32 	%r301, %r227, %r298;
	mul.lo.s32 	%r105, %r298, -766435501;
	mul.hi.u32 	%r302, %r230, %r300;
	mul.lo.s32 	%r529, %r300, -845247145;
	xor.b32  	%r303, %r296, %r302;
	xor.b32  	%r530, %r303, %r38;
	xor.b32  	%r304, %r294, %r301;
	xor.b32  	%r528, %r304, %r39;
	mov.b32 	%r517, 0;
	mov.u32 	%r516, %r527;
	mov.u32 	%r527, %r105;
$L__BB0_28:
	cvt.rn.f32.u32 	%f14, %r516;
	fma.rn.f32 	%f15, %f14, 0f2F800000, 0f2F000000;
	add.f32 	%f5, %f15, %f15;
	neg.f32 	%f6, %f5;
	mov.f32 	%f16, 0f40000000;
	add.rn.f32 	%f7, %f16, %f6;
	setp.ltu.f32 	%p15, %f5, 0f3B5ED289;
	setp.gtu.f32 	%p16, %f5, 0f3FFF9097;
	or.pred  	%p17, %p15, %p16;
	@%p17 bra 	$L__BB0_30;
	mul.rn.f32 	%f33, %f7, %f5;
	lg2.approx.ftz.f32 	%f34, %f33;
	neg.f32 	%f35, %f34;
	fma.rn.f32 	%f36, %f34, 0f2F8A6370, 0f3221F645;
	fma.rn.f32 	%f37, %f36, %f35, 0fB4016FDA;
	fma.rn.f32 	%f38, %f37, %f35, 0f3468F846;
	fma.rn.f32 	%f39, %f38, %f35, 0f370742AA;
	fma.rn.f32 	%f40, %f39, %f35, 0fB804DB4D;
	fma.rn.f32 	%f41, %f40, %f35, 0fBA4AFEA1;
	fma.rn.f32 	%f42, %f41, %f35, 0f3BB5C027;
	fma.rn.f32 	%f43, %f42, %f35, 0f3E24AE0F;
	fma.rn.f32 	%f44, %f43, %f35, 0f3F62DFC4;
	fma.rn.f32 	%f96, %f44, %f6, %f44;
	bra.uni 	$L__BB0_31;
$L__BB0_30:
	setp.gt.f32 	%p18, %f5, 0f3F800000;
	selp.f32 	%f17, %f7, %f5, %p18;
	lg2.approx.f32 	%f18, %f17;
	neg.f32 	%f19, %f18;
	rsqrt.approx.ftz.f32 	%f20, %f19;
	fma.rn.f32 	%f21, %f20, 0fC27C73F1, 0f42FEF829;
	fma.rn.f32 	%f22, %f21, %f20, 0fC2E4361C;
	fma.rn.f32 	%f23, %f22, %f20, 0f42714D9B;
	fma.rn.f32 	%f24, %f23, %f20, 0fC1AE51B3;
	fma.rn.f32 	%f25, %f24, %f20, 0f40CEF504;
	fma.rn.f32 	%f26, %f25, %f20, 0fBFEA9E05;
	fma.rn.f32 	%f27, %f26, %f20, 0fBCF871F4;
	fma.rn.f32 	%f28, %f27, %f20, 0f3F553775;
	mul.f32 	%f29, %f20, %f19;
	setp.eq.f32 	%p19, %f18, 0fFF800000;
	selp.f32 	%f30, 0f7F800000, %f29, %p19;
	neg.f32 	%f31, %f30;
	selp.f32 	%f32, %f31, %f30, %p18;
	mul.rn.f32 	%f96, %f28, %f32;
$L__BB0_31:
	fma.rn.f32 	%f45, %f96, 0fBFB504F3, 0f00000000;
	add.f32 	%f46, %f2, %f45;
	abs.f32 	%f47, %f46;
	setp.neu.f32 	%p20, %f47, 0f7F800000;
	add.f32 	%f48, %f2, 0f40A00000;
	selp.f32 	%f11, %f46, %f48, %p20;
	setp.leu.f32 	%p21, %f11, 0f00000000;
	mov.u32 	%r526, %r517;
	@%p21 bra 	$L__BB0_19;
	mul.f32 	%f49, %f11, %f1;
	st.global.f32 	[%rd1], %f49;
	mov.u32 	%r526, %r517;
	mov.u32 	%r534, %r503;
$L__BB0_33:
	ld.param.u32 	%r477, [cuda_onesided_unitvar_tnorm_param_0];
	bar.sync 	0;
	add.s32 	%r476, %r477, -1;
	setp.ne.s32 	%p36, %r1, %r476;
	@%p36 bra 	$L__BB0_35;
	ld.param.u64 	%rd15, [cuda_onesided_unitvar_tnorm_param_1];
	cvta.to.global.u64 	%rd14, %rd15;
	st.global.v4.u32 	[%rd14], {%r534, %r502, %r501, %r500};
	st.global.v4.u32 	[%rd14+16], {%r530, %r529, %r528, %r527};
	st.global.v4.u32 	[%rd14+32], {%r10, %r11, %r526, %r13};
	st.global.v2.u32 	[%rd14+48], {%r15, %r16};
	st.global.f64 	[%rd14+56], %fd1;
$L__BB0_35:
	ret;

}


// ===== COMPILED SASS (sm_100) =====

	.target	sm_100

	.elftype	@"ET_EXEC"


//--------------------- .note.nv.tkinfo           --------------------------
	.section	.note.nv.tkinfo,"",@"SHT_NOTE"
	.sectionflags	@"SHF_NOTE_NV_TKINFO"
	.tkinfo
        /*0018*/ 	.word	0x00000002
        /*0030*/ 	.string	""
        /*0030*/ 	.string	"ptxas"
        /*0030*/ 	.string	"Cuda compilation tools, release 13.0, V13.0.88"
        /*0030*/ 	.string	"Build cuda_13.0.r13.0/compiler.36424714_0"
        /*0030*/ 	.string	"-arch sm_100 -m 64 "



//--------------------- .note.nv.cuinfo           --------------------------
	.section	.note.nv.cuinfo,"",@"SHT_NOTE"
	.sectionflags	@"SHF_NOTE_NV_CUINFO"
        /*0018*/ 	.short	0x0002
        /*001a*/ 	.short	0x0064
        /*001c*/ 	.short	0x0082
	.zero		2


//--------------------- .nv.info                  --------------------------
	.section	.nv.info,"",@"SHT_CUDA_INFO"
	.align	4


	//----- nvinfo : EIATTR_REGCOUNT
	.align		4
        /*0000*/ 	.byte	0x04, 0x2f
        /*0002*/ 	.short	(.L_10 - .L_9)
	.align		4
.L_9:
        /*0004*/ 	.word	index@(cuda_onesided_unitvar_tnorm)
        /*0008*/ 	.word	0x00000038


	//----- nvinfo : EIATTR_FRAME_SIZE
	.align		4
.L_10:
        /*000c*/ 	.byte	0x04, 0x11
        /*000e*/ 	.short	(.L_12 - .L_11)
	.align		4
.L_11:
        /*0010*/ 	.word	index@($__internal_1_$__cuda_sm3x_div_rn_noftz_f32_slowpath)
        /*0014*/ 	.word	0x00000000


	//----- nvinfo : EIATTR_FRAME_SIZE
	.align		4
.L_12:
        /*0018*/ 	.byte	0x04, 0x11
        /*001a*/ 	.short	(.L_14 - .L_13)
	.align		4
.L_13:
        /*001c*/ 	.word	index@($__internal_0_$__cuda_sm20_sqrt_rn_f32_slowpath)
        /*0020*/ 	.word	0x00000000


	//----- nvinfo : EIATTR_FRAME_SIZE
	.align		4
.L_14:
        /*0024*/ 	.byte	0x04, 0x11
        /*0026*/ 	.short	(.L_16 - .L_15)
	.align		4
.L_15:
        /*0028*/ 	.word	index@(cuda_onesided_unitvar_tnorm)
        /*002c*/ 	.word	0x00000000


	//----- nvinfo : EIATTR_MIN_STACK_SIZE
	.align		4
.L_16:
        /*0030*/ 	.byte	0x04, 0x12
        /*0032*/ 	.short	(.L_18 - .L_17)
	.align		4
.L_17:
        /*0034*/ 	.word	index@(cuda_onesided_unitvar_tnorm)
        /*0038*/ 	.word	0x00000000
.L_18:


//--------------------- .nv.compat                --------------------------
	.section	.nv.compat,"",@"SHT_CUDA_COMPAT_INFO"
	.align	4
        /*0000*/ 	.byte	0x02, 0x09, 0x00, 0x00, 0x02, 0x02, 0x01, 0x00, 0x02, 0x05, 0x05, 0x00, 0x03, 0x07, 0x01, 0x01
        /*0010*/ 	.byte	0x02, 0x03, 0x00, 0x00, 0x02, 0x06, 0x01, 0x00, 0x04, 0x0b, 0x08, 0x00, 0x01, 0x00, 0x00, 0x00
        /*0020*/ 	.byte	0x00, 0x00, 0x00, 0x00


//--------------------- .nv.info.cuda_onesided_unitvar_tnorm --------------------------
	.section	.nv.info.cuda_onesided_unitvar_tnorm,"",@"SHT_CUDA_INFO"
	.sectionflags	@""
	.align	4


	//----- nvinfo : EIATTR_CUDA_API_VERSION
	.align		4
        /*0000*/ 	.byte	0x04, 0x37
        /*0002*/ 	.short	(.L_20 - .L_19)
.L_19:
        /*0004*/ 	.word	0x00000082


	//----- nvinfo : EIATTR_KPARAM_INFO
	.align		4
.L_20:
        /*0008*/ 	.byte	0x04, 0x17
        /*000a*/ 	.short	(.L_22 - .L_21)
.L_21:
        /*000c*/ 	.word	0x00000000
        /*0010*/ 	.short	0x0003
        /*0012*/ 	.short	0x0018
        /*0014*/ 	.byte	0x00, 0xf5, 0x21, 0x00


	//----- nvinfo : EIATTR_KPARAM_INFO
	.align		4
.L_22:
        /*0018*/ 	.byte	0x04, 0x17
        /*001a*/ 	.short	(.L_24 - .L_23)
.L_23:
        /*001c*/ 	.word	0x00000000
        /*0020*/ 	.short	0x0002
        /*0022*/ 	.short	0x0010
        /*0024*/ 	.byte	0x00, 0xf5, 0x21, 0x00


	//----- nvinfo : EIATTR_KPARAM_INFO
	.align		4
.L_24:
        /*0028*/ 	.byte	0x04, 0x17
        /*002a*/ 	.short	(.L_26 - .L_25)
.L_25:
        /*002c*/ 	.word	0x00000000
        /*0030*/ 	.short	0x0001
        /*0032*/ 	.short	0x0008
        /*0034*/ 	.byte	0x00, 0xf5, 0x21, 0x00


	//----- nvinfo : EIATTR_KPARAM_INFO
	.align		4
.L_26:
        /*0038*/ 	.byte	0x04, 0x17
        /*003a*/ 	.short	(.L_28 - .L_27)
.L_27:
        /*003c*/ 	.word	0x00000000
        /*0040*/ 	.short	0x0000
        /*0042*/ 	.short	0x0000
        /*0044*/ 	.byte	0x00, 0xf0, 0x11, 0x00


	//----- nvinfo : EIATTR_SPARSE_MMA_MASK
	.align		4
.L_28:
        /*0048*/ 	.byte	0x03, 0x50
        /*004a*/ 	.short	0x0000


	//----- nvinfo : EIATTR_MAXREG_COUNT
	.align		4
        /*004c*/ 	.byte	0x03, 0x1b
        /*004e*/ 	.short	0x00ff


	//----- nvinfo : EIATTR_NUM_BARRIERS
	.align		4
        /*0050*/ 	.byte	0x02, 0x4c
        /*0052*/ 	.byte	0x01
	.zero		1


	//----- nvinfo : EIATTR_MERCURY_ISA_VERSION
	.align		4
        /*0054*/ 	.byte	0x03, 0x5f
        /*0056*/ 	.short	0x0101


	//----- nvinfo : EIATTR_VRC_CTA_INIT_COUNT
	.align		4
        /*0058*/ 	.byte	0x02, 0x4a
	.zero		1
	.zero		1


	//----- nvinfo : EIATTR_EXIT_INSTR_OFFSETS
	.align		4
        /*005c*/ 	.byte	0x04, 0x1c
        /*005e*/ 	.short	(.L_30 - .L_29)


	//   ....[0]....
.L_29:
        /*0060*/ 	.word	0x00001d10


	//   ....[1]....
        /*0064*/ 	.word	0x00001d80


	//----- nvinfo : EIATTR_CRS_STACK_SIZE
	.align		4
.L_30:
        /*0068*/ 	.byte	0x04, 0x1e
        /*006a*/ 	.short	(.L_32 - .L_31)
.L_31:
        /*006c*/ 	.word	0x00000000


	//----- nvinfo : EIATTR_CBANK_PARAM_SIZE
	.align		4
.L_32:
        /*0070*/ 	.byte	0x03, 0x19
        /*0072*/ 	.short	0x0020


	//----- nvinfo : EIATTR_PARAM_CBANK
	.align		4
        /*0074*/ 	.byte	0x04, 0x0a
        /*0076*/ 	.short	(.L_34 - .L_33)
	.align		4
.L_33:
        /*0078*/ 	.word	index@(.nv.constant0.cuda_onesided_unitvar_tnorm)
        /*007c*/ 	.short	0x0380
        /*007e*/ 	.short	0x0020


	//----- nvinfo : EIATTR_SW_WAR
	.align		4
.L_34:
        /*0080*/ 	.byte	0x04, 0x36
        /*0082*/ 	.short	(.L_36 - .L_35)
.L_35:
        /*0084*/ 	.word	0x00000008
.L_36:


//--------------------- .nv.callgraph             --------------------------
	.section	.nv.callgraph,"",@"SHT_CUDA_CALLGRAPH"
	.align	4
	.sectionentsize	8
	.align		4
        /*0000*/ 	.word	0x00000000
	.align		4
        /*0004*/ 	.word	0xffffffff
	.align		4
        /*0008*/ 	.word	0x00000000
	.align		4
        /*000c*/ 	.word	0xfffffffe
	.align		4
        /*0010*/ 	.word	0x00000000
	.align		4
        /*0014*/ 	.word	0xfffffffd
	.align		4
        /*0018*/ 	.word	0x00000000
	.align		4
        /*001c*/ 	.word	0xfffffffc


//--------------------- .nv.constant4             --------------------------
	.section	.nv.constant4,"a",@progbits
	.align	8
	.align		8
.nv.constant4:
        /*0000*/ 	.dword	precalc_xorwow_matrix
	.align		8
        /*0008*/ 	.dword	precalc_xorwow_offset_matrix
	.align		8
        /*0010*/ 	.dword	mrg32k3aM1
	.align		8
        /*0018*/ 	.dword	mrg32k3aM2
	.align		8
        /*0020*/ 	.dword	mrg32k3aM1SubSeq
	.align		8
        /*0028*/ 	.dword	mrg32k3aM2SubSeq
	.align		8
        /*0030*/ 	.dword	mrg32k3aM1Seq
	.align		8
        /*0038*/ 	.dword	mrg32k3aM2Seq


//--------------------- .nv.constant3             --------------------------
	.section	.nv.constant3,"a",@progbits
	.align	8
.nv.constant3:
	.type		__cr_lgamma_table,@object
	.size		__cr_lgamma_table,(.L_8 - __cr_lgamma_table)
__cr_lgamma_table:
        /*0000*/ 	.byte	0x00, 0x00, 0x00, 0x00, 0x00, 0x00, 0x00, 0x00, 0x00, 0x00, 0x00, 0x00, 0x00, 0x00, 0x00, 0x00
        /*0010*/ 	.byte	0xef, 0x39, 0xfa, 0xfe, 0x42, 0x2e, 0xe6, 0x3f, 0x02, 0x20, 0x2a, 0xfa, 0x0b, 0xab, 0xfc, 0x3f
        /*0020*/ 	.byte	0xf9, 0x2c, 0x92, 0x7c, 0xa7, 0x6c, 0x09, 0x40, 0xc9, 0x79, 0x44, 0x3c, 0x64, 0x26, 0x13, 0x40
        /*0030*/ 	.byte	0xca, 0x01, 0xcf, 0x3a, 0x27, 0x51, 0x1a, 0x40, 0x30, 0xcc, 0x2d, 0xf3, 0xe1, 0x0c, 0x21, 0x40
        /*0040*/ 	.byte	0x0d, 0xb7, 0xfc, 0x82, 0x8e, 0x35, 0x25, 0x40
.L_8:


//--------------------- .text.cuda_onesided_unitvar_tnorm --------------------------
	.section	.text.cuda_onesided_unitvar_tnorm,"ax",@progbits
	.align	128
        .global         cuda_onesided_unitvar_tnorm
        .type           cuda_onesided_unitvar_tnorm,@function
        .size           cuda_onesided_unitvar_tnorm,(.L_x_42 - cuda_onesided_unitvar_tnorm)
        .other          cuda_onesided_unitvar_tnorm,@"STO_CUDA_ENTRY STV_DEFAULT"
cuda_onesided_unitvar_tnorm:
.text.cuda_onesided_unitvar_tnorm:
[----:B------:R-:W-:Y:S08]  /*0000*/  LDC R1, c[0x0][0x37c] ;  /* 0x0000df00ff017b82 */ /* 0x000ff00000000800 */
[----:B------:R-:W0:Y:S01]  /*0010*/  LDC.64 R2, c[0x0][0x388] ;  /* 0x0000e200ff027b82 */ /* 0x000e220000000a00 */
[----:B------:R-:W0:Y:S01]  /*0020*/  LDCU.64 UR6, c[0x0][0x358] ;  /* 0x00006b00ff0677ac */ /* 0x000e220008000a00 */
[----:B------:R-:W1:Y:S01]  /*0030*/  S2R R5, SR_TID.X ;  /* 0x0000000000057919 */ /* 0x000e620000002100 */
[----:B------:R-:W2:Y:S01]  /*0040*/  LDCU UR5, c[0x0][0x380] ;  /* 0x00007000ff0577ac */ /* 0x000ea20008000800 */
[----:B0-----:R0:W5:Y:S04]  /*0050*/  LDG.E.64 R28, desc[UR6][R2.64+0x38] ;  /* 0x00003806021c7981 */ /* 0x001168000c1e1b00 */
[----:B------:R0:W5:Y:S04]  /*0060*/  LDG.E.64 R30, desc[UR6][R2.64+0x30] ;  /* 0x00003006021e7981 */ /* 0x000168000c1e1b00 */
[----:B------:R0:W5:Y:S04]  /*0070*/  LDG.E.128 R20, desc[UR6][R2.64] ;  /* 0x0000000602147981 */ /* 0x000168000c1e1d00 */
[----:B------:R0:W5:Y:S04]  /*0080*/  LDG.E.128 R16, desc[UR6][R2.64+0x10] ;  /* 0x0000100602107981 */ /* 0x000168000c1e1d00 */
[----:B------:R0:W5:Y:S01]  /*0090*/  LDG.E.128 R12, desc[UR6][R2.64+0x20] ;  /* 0x00002006020c7981 */ /* 0x000162000c1e1d00 */
[----:B------:R-:W1:Y:S01]  /*00a0*/  S2UR UR4, SR_CTAID.X ;  /* 0x00000000000479c3 */ /* 0x000e620000002500 */
[----:B------:R-:W-:Y:S07]  /*00b0*/  BSSY.RECONVERGENT B0, `(.L_x_0) ;  /* 0x00001c1000007945 */ /* 0x000fee0003800200 */
[----:B------:R-:W1:Y:S02]  /*00c0*/  LDC R0, c[0x0][0x360] ;  /* 0x0000d800ff007b82 */ /* 0x000e640000000800 */
[----:B-1----:R-:W-:-:S05]  /*00d0*/  IMAD R0, R0, UR4, R5 ;  /* 0x0000000400007c24 */ /* 0x002fca000f8e0205 */
[----:B--2---:R-:W-:-:S13]  /*00e0*/  ISETP.GE.AND P0, PT, R0, UR5, PT ;  /* 0x0000000500007c0c */ /* 0x004fda000bf06270 */
[----:B0-----:R-:W-:Y:S05]  /*00f0*/  @P0 BRA `(.L_x_1) ;  /* 0x0000001800f00947 */ /* 0x001fea0003800000 */
[----:B------:R-:W0:Y:S08]  /*0100*/  LDC.64 R2, c[0x0][0x398] ;  /* 0x0000e600ff027b82 */ /* 0x000e300000000a00 */
[----:B------:R-:W1:Y:S01]  /*0110*/  LDC.64 R32, c[0x0][0x390] ;  /* 0x0000e400ff207b82 */ /* 0x000e620000000a00 */
[----:B0-----:R-:W-:-:S05]  /*0120*/  IMAD.WIDE R2, R0, 0x4, R2 ;  /* 0x0000000400027825 */ /* 0x001fca00078e0202 */
[----:B------:R0:W2:Y:S01]  /*0130*/  LDG.E R25, desc[UR6][R2.64] ;  /* 0x0000000602197981 */ /* 0x0000a2000c1e1900 */
[----:B-1----:R-:W-:-:S05]  /*0140*/  IMAD.WIDE R32, R0, 0x4, R32 ;  /* 0x0000000400207825 */ /* 0x002fca00078e0220 */
[----:B------:R-:W3:Y:S01]  /*0150*/  LDG.E R39, desc[UR6][R32.64] ;  /* 0x0000000620277981 */ /* 0x000ee2000c1e1900 */
[----:B------:R-:W-:Y:S01]  /*0160*/  IMAD R4, R0, 0x6, RZ ;  /* 0x0000000600047824 */ /* 0x000fe200078e02ff */
[C---:B-----5:R-:W-:Y:S01]  /*0170*/  IADD3 R24, PT, PT, R12.reuse, 0x1715609d, RZ ;  /* 0x1715609d0c187810 */ /* 0x060fe20007ffe0ff */
[----:B------:R-:W-:Y:S01]  /*0180*/  VIADD R38, R23, 0x1 ;  /* 0x0000000117267836 */ /* 0x000fe20000000000 */
[C---:B------:R-:W-:Y:S01]  /*0190*/  IADD3 R41, PT, PT, R13.reuse, 0x1fd5c5a3, RZ ;  /* 0x1fd5c5a30d297810 */ /* 0x040fe20007ffe0ff */
[----:B------:R-:W-:Y:S01]  /*01a0*/  VIADD R43, R12, 0x5384540f ;  /* 0x5384540f0c2b7836 */ /* 0x000fe20000000000 */
[----:B------:R-:W-:Y:S01]  /*01b0*/  LOP3.LUT R5, R4, 0x2, RZ, 0xc0, !PT ;  /* 0x0000000204057812 */ /* 0x000fe200078ec0ff */
[----:B------:R-:W-:Y:S01]  /*01c0*/  VIADD R45, R12, 0xf1bbcdc8 ;  /* 0xf1bbcdc80c2d7836 */ /* 0x000fe20000000000 */
[C---:B------:R-:W-:Y:S01]  /*01d0*/  IADD3 R47, PT, PT, R13.reuse, -0x24c28bd8, RZ ;  /* 0xdb3d74280d2f7810 */ /* 0x040fe20007ffe0ff */
[----:B------:R-:W-:Y:S02]  /*01e0*/  VIADD R49, R13, 0x96a522ad ;  /* 0x96a522ad0d317836 */ /* 0x000fe40000000000 */
[----:B------:R-:W-:Y:S01]  /*01f0*/  IMAD.IADD R14, R14, 0x1, R5 ;  /* 0x000000010e0e7824 */ /* 0x000fe200078e0205 */
[----:B------:R-:W-:Y:S01]  /*0200*/  SHF.R.S32.HI R5, RZ, 0x1f, R4 ;  /* 0x0000001fff057819 */ /* 0x000fe20000011404 */
[----:B------:R-:W-:-:S03]  /*0210*/  VIADD R51, R12, 0x8ff34781 ;  /* 0x8ff347810c337836 */ /* 0x000fc60000000000 */
[----:B------:R-:W-:Y:S02]  /*0220*/  ISETP.GT.U32.AND P0, PT, R14, 0x3, PT ;  /* 0x000000030e00780c */ /* 0x000fe40003f04070 */
[----:B------:R-:W-:Y:S02]  /*0230*/  SHF.R.U64 R4, R4, 0x2, R5 ;  /* 0x0000000204047819 */ /* 0x000fe40000001205 */
[----:B------:R-:W-:-:S04]  /*0240*/  SEL R7, RZ, 0x1, !P0 ;  /* 0x00000001ff077807 */ /* 0x000fc80004000000 */
[----:B------:R-:W-:Y:S01]  /*0250*/  IADD3 R7, P2, PT, R7, R4, RZ ;  /* 0x0000000407077210 */ /* 0x000fe20007f5e0ff */
[----:B------:R-:W-:-:S03]  /*0260*/  VIADD R4, R12, 0x9e3779b9 ;  /* 0x9e3779b90c047836 */ /* 0x000fc60000000000 */
[----:B------:R-:W-:Y:S01]  /*0270*/  LEA.HI.X R5, R5, RZ, RZ, 0x1e, P2 ;  /* 0x000000ff05057211 */ /* 0x000fe200010ff4ff */
[----:B0-----:R-:W-:Y:S02]  /*0280*/  IMAD.IADD R3, R20, 0x1, R7 ;  /* 0x0000000114037824 */ /* 0x001fe400078e0207 */
[----:B------:R-:W-:Y:S01]  /*0290*/  @P0 VIADD R14, R14, 0xfffffffc ;  /* 0xfffffffc0e0e0836 */ /* 0x000fe20000000000 */
[----:B------:R-:W-:Y:S01]  /*02a0*/  IADD3 R2, PT, PT, R5, 0x1, RZ ;  /* 0x0000000105027810 */ /* 0x000fe20007ffe0ff */
[C---:B------:R-:W-:Y:S01]  /*02b0*/  IMAD.WIDE.U32 R6, R3.reuse, -0x2daee0ad, RZ ;  /* 0xd2511f5303067825 */ /* 0x040fe200078e00ff */
[----:B------:R-:W-:-:S13]  /*02c0*/  ISETP.GE.U32.AND P1, PT, R3, R20, PT ;  /* 0x000000140300720c */ /* 0x000fda0003f26070 */
[----:B------:R-:W-:Y:S01]  /*02d0*/  @P1 IMAD.MOV R2, RZ, RZ, R5 ;  /* 0x000000ffff021224 */ /* 0x000fe200078e0205 */
[----:B------:R-:W-:-:S03]  /*02e0*/  IADD3 R5, PT, PT, R22, 0x1, RZ ;  /* 0x0000000116057810 */ /* 0x000fc60007ffe0ff */
[----:B------:R-:W-:-:S05]  /*02f0*/  IMAD.IADD R21, R21, 0x1, R2 ;  /* 0x0000000115157824 */ /* 0x000fca00078e0202 */
[----:B------:R-:W-:Y:S02]  /*0300*/  ISETP.GE.U32.AND P2, PT, R21, R2, PT ;  /* 0x000000021500720c */ /* 0x000fe40003f46070 */
[----:B------:R-:W-:Y:S02]  /*0310*/  IADD3 R2, PT, PT, R13, -0x4498517b, RZ ;  /* 0xbb67ae850d027810 */ /* 0x000fe40007ffe0ff */
[C---:B------:R-:W-:Y:S02]  /*0320*/  ISETP.EQ.AND P1, PT, R5.reuse, RZ, !P2 ;  /* 0x000000ff0500720c */ /* 0x040fe40005722270 */
[----:B------:R-:W-:Y:S01]  /*0330*/  SEL R22, R5, R22, !P2 ;  /* 0x0000001605167207 */ /* 0x000fe20005000000 */
[----:B------:R-:W-:-:S04]  /*0340*/  VIADD R5, R12, 0x3c6ef372 ;  /* 0x3c6ef3720c057836 */ /* 0x000fc80000000000 */
[----:B------:R-:W-:-:S05]  /*0350*/  IMAD.WIDE.U32 R8, R22, -0x326172a9, RZ ;  /* 0xcd9e8d5716087825 */ /* 0x000fca00078e00ff */
[----:B------:R-:W-:Y:S01]  /*0360*/  LOP3.LUT R16, R21, R12, R9, 0x96, !PT ;  /* 0x0000000c15107212 */ /* 0x000fe200078e9609 */
[----:B------:R-:W-:Y:S01]  /*0370*/  @!P1 IMAD.MOV R38, RZ, RZ, R23 ;  /* 0x000000ffff269224 */ /* 0x000fe200078e0217 */
[----:B------:R-:W-:-:S03]  /*0380*/  IADD3 R9, PT, PT, R12, 0x78dde6e4, RZ ;  /* 0x78dde6e40c097810 */ /* 0x000fc60007ffe0ff */
[----:B------:R-:W-:Y:S01]  /*0390*/  IMAD.WIDE.U32 R16, R16, -0x2daee0ad, RZ ;  /* 0xd2511f5310107825 */ /* 0x000fe200078e00ff */
[----:B------:R-:W-:-:S03]  /*03a0*/  LOP3.LUT R18, R38, R7, R13, 0x96, !PT ;  /* 0x0000000726127212 */ /* 0x000fc600078e960d */
[C---:B------:R-:W-:Y:S01]  /*03b0*/  VIADD R7, R13.reuse, 0x32370b8f ;  /* 0x32370b8f0d077836 */ /* 0x040fe20000000000 */
[----:B------:R-:W-:Y:S01]  /*03c0*/  LOP3.LUT R10, R2, R6, R17, 0x96, !PT ;  /* 0x00000006020a7212 */ /* 0x000fe200078e9611 */
[----:B------:R-:W-:Y:S01]  /*03d0*/  IMAD.WIDE.U32 R18, R18, -0x326172a9, RZ ;  /* 0xcd9e8d5712127825 */ /* 0x000fe200078e00ff */
[----:B------:R-:W-:-:S03]  /*03e0*/  IADD3 R6, PT, PT, R13, 0x76cf5d0a, RZ ;  /* 0x76cf5d0a0d067810 */ /* 0x000fc60007ffe0ff */
[----:B------:R-:W-:Y:S01]  /*03f0*/  IMAD.WIDE.U32 R10, R10, -0x326172a9, RZ ;  /* 0xcd9e8d570a0a7825 */ /* 0x000fe200078e00ff */
[----:B------:R-:W-:-:S03]  /*0400*/  LOP3.LUT R26, R4, R8, R19, 0x96, !PT ;  /* 0x00000008041a7212 */ /* 0x000fc600078e9613 */
[----:B------:R-:W-:Y:S01]  /*0410*/  VIADD R8, R12, 0xdaa66d2b ;  /* 0xdaa66d2b0c087836 */ /* 0x000fe20000000000 */
[----:B------:R-:W-:Y:S01]  /*0420*/  LOP3.LUT R17, R5, R18, R11, 0x96, !PT ;  /* 0x0000001205117212 */ /* 0x000fe200078e960b */
[----:B------:R-:W-:-:S04]  /*0430*/  IMAD.WIDE.U32 R26, R26, -0x2daee0ad, RZ ;  /* 0xd2511f531a1a7825 */ /* 0x000fc800078e00ff */
[----:B------:R-:W-:Y:S01]  /*0440*/  VIADD R11, R13, 0xa9066899 ;  /* 0xa90668990d0b7836 */ /* 0x000fe20000000000 */
[----:B------:R-:W-:Y:S01]  /*0450*/  LOP3.LUT R34, R6, R16, R27, 0x96, !PT ;  /* 0x0000001006227212 */ /* 0x000fe200078e961b */
[----:B------:R-:W-:-:S04]  /*0460*/  IMAD.WIDE.U32 R16, R17, -0x2daee0ad, RZ ;  /* 0xd2511f5311107825 */ /* 0x000fc800078e00ff */
[----:B------:R-:W-:Y:S01]  /*0470*/  IMAD.WIDE.U32 R34, R34, -0x326172a9, RZ ;  /* 0xcd9e8d5722227825 */ /* 0x000fe200078e00ff */
[----:B------:R-:W-:-:S03]  /*0480*/  LOP3.LUT R18, R7, R26, R17, 0x96, !PT ;  /* 0x0000001a07127212 */ /* 0x000fc600078e9611 */
[----:B------:R-:W-:Y:S01]  /*0490*/  IMAD.MOV.U32 R23, RZ, RZ, R38 ;  /* 0x000000ffff177224 */ /* 0x000fe200078e0026 */
[----:B------:R-:W-:Y:S01]  /*04a0*/  LOP3.LUT R26, R8, R10, R35, 0x96, !PT ;  /* 0x0000000a081a7212 */ /* 0x000fe200078e9623 */
[----:B------:R-:W-:-:S04]  /*04b0*/  IMAD.WIDE.U32 R18, R18, -0x326172a9, RZ ;  /* 0xcd9e8d5712127825 */ /* 0x000fc800078e00ff */
[----:B------:R-:W-:Y:S01]  /*04c0*/  IMAD.WIDE.U32 R26, R26, -0x2daee0ad, RZ ;  /* 0xd2511f531a1a7825 */ /* 0x000fe200078e00ff */
[----:B------:R-:W-:-:S03]  /*04d0*/  LOP3.LUT R17, R9, R34, R19, 0x96, !PT ;  /* 0x0000002209117212 */ /* 0x000fc600078e9613 */
[----:B------:R-:W-:-:S05]  /*04e0*/  VIADD R10, R13, 0xed9eba14 ;  /* 0xed9eba140d0a7836 */ /* 0x000fca0000000000 */
[----:B------:R-:W-:Y:S01]  /*04f0*/  LOP3.LUT R34, R10, R16, R27, 0x96, !PT ;  /* 0x000000100a227212 */ /* 0x000fe200078e961b */
[----:B------:R-:W-:-:S04]  /*0500*/  IMAD.WIDE.U32 R16, R17, -0x2daee0ad, RZ ;  /* 0xd2511f5311107825 */ /* 0x000fc800078e00ff */
[----:B------:R-:W-:Y:S01]  /*0510*/  IMAD.WIDE.U32 R34, R34, -0x326172a9, RZ ;  /* 0xcd9e8d5722227825 */ /* 0x000fe200078e00ff */
[----:B------:R-:W-:-:S03]  /*0520*/  LOP3.LUT R19, R11, R26, R17, 0x96, !PT ;  /* 0x0000001a0b137212 */ /* 0x000fc600078e9611 */
[----:B------:R-:W-:Y:S01]  /*0530*/  VIADD R27, R13, 0x646e171e ;  /* 0x646e171e0d1b7836 */ /* 0x000fe20000000000 */
[----:B------:R-:W-:Y:S01]  /*0540*/  LOP3.LUT R36, R24, R18, R35, 0x96, !PT ;  /* 0x0000001218247212 */ /* 0x000fe200078e9623 */
[----:B------:R-:W-:-:S04]  /*0550*/  IMAD.WIDE.U32 R18, R19, -0x326172a9, RZ ;  /* 0xcd9e8d5713127825 */ /* 0x000fc800078e00ff */
[----:B------:R-:W-:-:S05]  /*0560*/  IMAD.WIDE.U32 R36, R36, -0x2daee0ad, RZ ;  /* 0xd2511f5324247825 */ /* 0x000fca00078e00ff */
[----:B------:R-:W-:-:S05]  /*0570*/  LOP3.LUT R16, R27, R16, R37, 0x96, !PT ;  /* 0x000000101b107212 */ /* 0x000fca00078e9625 */
[----:B------:R-:W-:-:S05]  /*0580*/  IMAD.WIDE.U32 R16, R16, -0x326172a9, RZ ;  /* 0xcd9e8d5710107825 */ /* 0x000fca00078e00ff */
[----:B------:R-:W-:Y:S02]  /*0590*/  LOP3.LUT R18, R43, R18, R17, 0x96, !PT ;  /* 0x000000122b127212 */ /* 0x000fe400078e9611 */
[----:B--2---:R-:W-:Y:S01]  /*05a0*/  LEA R26, R25, 0xffffffff, 0x1 ;  /* 0xffffffff191a7811 */ /* 0x004fe200078e08ff */
[----:B------:R-:W-:-:S03]  /*05b0*/  VIADD R25, R12, 0xb54cda56 ;  /* 0xb54cda560c197836 */ /* 0x000fc60000000000 */
[----:B------:R-:W-:Y:S02]  /*05c0*/  I2FP.F32.S32 R26, R26 ;  /* 0x0000001a001a7245 */ /* 0x000fe40000201400 */
[----:B------:R-:W-:Y:S01]  /*05d0*/  LOP3.LUT R34, R25, R34, R19, 0x96, !PT ;  /* 0x0000002219227212 */ /* 0x000fe200078e9613 */
[----:B------:R-:W-:-:S04]  /*05e0*/  IMAD.WIDE.U32 R18, R18, -0x2daee0ad, RZ ;  /* 0xd2511f5312127825 */ /* 0x000fc800078e00ff */
[----:B---3--:R-:W-:Y:S01]  /*05f0*/  FMUL R40, R26, R39 ;  /* 0x000000271a287220 */ /* 0x008fe20000400000 */
[----:B------:R-:W-:-:S04]  /*0600*/  IMAD.WIDE.U32 R34, R34, -0x2daee0ad, RZ ;  /* 0xd2511f5322227825 */ /* 0x000fc800078e00ff */
[----:B------:R-:W-:Y:S02]  /*0610*/  FSETP.NE.AND P1, PT, |R40|, +INF , PT ;  /* 0x7f8000002800780b */ /* 0x000fe40003f25200 */
[----:B------:R-:W-:Y:S02]  /*0620*/  LOP3.LUT R36, R41, R36, R35, 0x96, !PT ;  /* 0x0000002429247212 */ /* 0x000fe400078e9623 */
[----:B------:R-:W-:-:S03]  /*0630*/  LOP3.LUT R34, R47, R34, R19, 0x96, !PT ;  /* 0x000000222f227212 */ /* 0x000fc600078e9613 */
[----:B------:R-:W-:-:S04]  /*0640*/  IMAD.WIDE.U32 R36, R36, -0x326172a9, RZ ;  /* 0xcd9e8d5724247825 */ /* 0x000fc800078e00ff */
[----:B------:R-:W-:Y:S01]  /*0650*/  IMAD.WIDE.U32 R34, R34, -0x326172a9, RZ ;  /* 0xcd9e8d5722227825 */ /* 0x000fe200078e00ff */
[----:B------:R-:W-:Y:S01]  /*0660*/  LOP3.LUT R16, R45, R16, R37, 0x96, !PT ;  /* 0x000000102d107212 */ /* 0x000fe200078e9625 */
[----:B------:R0:W-:Y:S01]  /*0670*/  @!P1 STG.E desc[UR6][R32.64], RZ ;  /* 0x000000ff20009986 */ /* 0x0001e2000c101906 */
[----:B------:R-:W-:-:S03]  /*0680*/  @!P1 MOV R20, R3 ;  /* 0x0000000300149202 */ /* 0x000fc60000000f00 */
[----:B------:R-:W-:-:S05]  /*0690*/  IMAD.WIDE.U32 R16, R16, -0x2daee0ad, RZ ;  /* 0xd2511f5310107825 */ /* 0x000fca00078e00ff */
[----:B------:R-:W-:Y:S01]  /*06a0*/  LOP3.LUT R18, R49, R18, R17, 0x96, !PT ;  /* 0x0000001231127212 */ /* 0x000fe200078e9611 */
[----:B------:R-:W-:Y:S01]  /*06b0*/  IMAD.MOV.U32 R17, RZ, RZ, R34 ;  /* 0x000000ffff117224 */ /* 0x000fe200078e0022 */
[----:B------:R-:W-:Y:S02]  /*06c0*/  MOV R19, R16 ;  /* 0x0000001000137202 */ /* 0x000fe40000000f00 */
[----:B------:R-:W-:Y:S01]  /*06d0*/  LOP3.LUT R16, R51, R36, R35, 0x96, !PT ;  /* 0x0000002433107212 */ /* 0x000fe200078e9623 */
[----:B0-----:R-:W-:Y:S06]  /*06e0*/  @!P1 BRA `(.L_x_1) ;  /* 0x0000001400749947 */ /* 0x001fec0003800000 */
[----:B------:R-:W-:-:S13]  /*06f0*/  FSETP.GEU.AND P0, PT, R40, 0.46999999880790710449, PT ;  /* 0x3ef0a3d72800780b */ /* 0x000fda0003f0e000 */
[----:B------:R-:W-:Y:S05]  /*0700*/  @!P0 BRA `(.L_x_2) ;  /* 0x00000008000c8947 */ /* 0x000fea0003800000 */
[----:B------:R-:W-:Y:S01]  /*0710*/  BSSY.RECONVERGENT B1, `(.L_x_3) ;  /* 0x000007d000017945 */ /* 0x000fe20003800200 */
[----:B------:R-:W-:-:S07]  /*0720*/  FADD R20, R40, 5 ;  /* 0x40a0000028147421 */ /* 0x000fce0000000000 */
.L_x_12:
[----:B------:R-:W-:Y:S01]  /*0730*/  ISETP.NE.AND P0, PT, R14, 0x1, PT ;  /* 0x000000010e00780c */ /* 0x000fe20003f05270 */
[----:B------:R-:W-:Y:S01]  /*0740*/  BSSY.RECONVERGENT B2, `(.L_x_4) ;  /* 0x0000045000027945 */ /* 0x000fe20003800200 */
[----:B------:R-:W-:Y:S02]  /*0750*/  HFMA2 R34, -RZ, RZ, 0, 1.1920928955078125e-07 ;  /* 0x00000002ff227431 */ /* 0x000fe400000001ff */
[----:B------:R-:W-:-:S09]  /*0760*/  IMAD.MOV.U32 R35, RZ, RZ, R17 ;  /* 0x000000ffff237224 */ /* 0x000fd200078e0011 */
[----:B------:R-:W-:Y:S05]  /*0770*/  @!P0 BRA `(.L_x_5) ;  /* 0x0000000400048947 */ /* 0x000fea0003800000 */
[----:B------:R-:W-:-:S13]  /*0780*/  ISETP.NE.AND P0, PT, R14, 0x3, PT ;  /* 0x000000030e00780c */ /* 0x000fda0003f05270 */
[----:B------:R-:W-:Y:S05]  /*0790*/  @!P0 BRA `(.L_x_6) ;  /* 0x0000000000188947 */ /* 0x000fea0003800000 */
[----:B------:R-:W-:-:S13]  /*07a0*/  ISETP.NE.AND P0, PT, R14, 0x2, PT ;  /* 0x000000020e00780c */ /* 0x000fda0003f05270 */
[----:B------:R-:W-:Y:S01]  /*07b0*/  @!P0 MOV R34, 0x3 ;  /* 0x0000000300228802 */ /* 0x000fe20000000f00 */
[----:B------:R-:W-:Y:S01]  /*07c0*/  @!P0 IMAD.MOV.U32 R35, RZ, RZ, R18 ;  /* 0x000000ffff238224 */ /* 0x000fe200078e0012 */
[----:B------:R-:W-:Y:S01]  /*07d0*/  @P0 IADD3 R34, PT, PT, R14, 0x1, RZ ;  /* 0x000000010e220810 */ /* 0x000fe20007ffe0ff */
[----:B------:R-:W-:Y:S01]  /*07e0*/  @P0 IMAD.MOV.U32 R35, RZ, RZ, R16 ;  /* 0x000000ffff230224 */ /* 0x000fe200078e0010 */
[----:B------:R-:W-:Y:S06]  /*07f0*/  BRA `(.L_x_5) ;  /* 0x0000000000e47947 */ /* 0x000fec0003800000 */
.L_x_6:
[----:B------:R-:W-:Y:S01]  /*0800*/  IADD3 R3, PT, PT, R3, 0x1, RZ ;  /* 0x0000000103037810 */ /* 0x000fe20007ffe0ff */
[----:B------:R-:W-:Y:S03]  /*0810*/  BSSY.RECONVERGENT B3, `(.L_x_7) ;  /* 0x000000c000037945 */ /* 0x000fe60003800200 */
[C---:B------:R-:W-:Y:S01]  /*0820*/  ISETP.NE.AND P0, PT, R3.reuse, RZ, PT ;  /* 0x000000ff0300720c */ /* 0x040fe20003f05270 */
[----:B------:R-:W-:-:S12]  /*0830*/  IMAD.WIDE.U32 R38, R3, -0x2daee0ad, RZ ;  /* 0xd2511f5303267825 */ /* 0x000fd800078e00ff */
[----:B------:R-:W-:Y:S05]  /*0840*/  @P0 BRA `(.L_x_8) ;  /* 0x0000000000200947 */ /* 0x000fea0003800000 */
[----:B------:R-:W-:-:S05]  /*0850*/  VIADD R21, R21, 0x1 ;  /* 0x0000000115157836 */ /* 0x000fca0000000000 */
[----:B------:R-:W-:-:S13]  /*0860*/  ISETP.NE.AND P0, PT, R21, RZ, PT ;  /* 0x000000ff1500720c */ /* 0x000fda0003f05270 */
[----:B------:R-:W-:Y:S01]  /*0870*/  @!P0 IADD3 R22, PT, PT, R22, 0x1, RZ ;  /* 0x0000000116168810 */ /* 0x000fe20007ffe0ff */
[----:B------:R-:W-:Y:S02]  /*0880*/  @!P0 VIADD R14, R23, 0x1 ;  /* 0x00000001170e8836 */ /* 0x000fe40000000000 */
[----:B------:R-:W-:Y:S01]  /*0890*/  @!P0 IMAD.MOV.U32 R21, RZ, RZ, RZ ;  /* 0x000000ffff158224 */ /* 0x000fe200078e00ff */
[----:B------:R-:W-:-:S13]  /*08a0*/  ISETP.NE.AND P1, PT, R22, RZ, !P0 ;  /* 0x000000ff1600720c */ /* 0x000fda0004725270 */
[----:B------:R-:W-:-:S04]  /*08b0*/  @P1 IADD3 R14, PT, PT, R23, RZ, RZ ;  /* 0x000000ff170e1210 */ /* 0x000fc80007ffe0ff */
[----:B------:R-:W-:-:S07]  /*08c0*/  @!P0 MOV R23, R14 ;  /* 0x0000000e00178202 */ /* 0x000fce0000000f00 */
.L_x_8:
[----:B------:R-:W-:Y:S05]  /*08d0*/  BSYNC.RECONVERGENT B3 ;  /* 0x0000000000037941 */ /* 0x000fea0003800200 */
.L_x_7:
[----:B------:R-:W-:Y:S01]  /*08e0*/  IMAD.WIDE.U32 R16, R22, -0x326172a9, RZ ;  /* 0xcd9e8d5716107825 */ /* 0x000fe200078e00ff */
[----:B------:R-:W-:-:S04]  /*08f0*/  LOP3.LUT R34, R23, R39, R13, 0x96, !PT ;  /* 0x0000002717227212 */ /* 0x000fc800078e960d */
[----:B------:R-:W-:Y:S01]  /*0900*/  LOP3.LUT R36, R21, R12, R17, 0x96, !PT ;  /* 0x0000000c15247212 */ /* 0x000fe200078e9611 */
[----:B------:R-:W-:-:S04]  /*0910*/  IMAD.WIDE.U32 R34, R34, -0x326172a9, RZ ;  /* 0xcd9e8d5722227825 */ /* 0x000fc800078e00ff */
        /* <DEDUP_REMOVED lines=33> */
[----:B------:R-:W-:Y:S02]  /*0b30*/  LOP3.LUT R16, R51, R16, R35, 0x96, !PT ;  /* 0x0000001033107212 */ /* 0x000fe400078e9623 */
[----:B------:R-:W-:Y:S01]  /*0b40*/  MOV R35, R19 ;  /* 0x0000001300237202 */ /* 0x000fe20000000f00 */
[----:B------:R-:W-:Y:S02]  /*0b50*/  IMAD.MOV.U32 R17, RZ, RZ, R34 ;  /* 0x000000ffff117224 */ /* 0x000fe400078e0022 */
[----:B------:R-:W-:Y:S01]  /*0b60*/  HFMA2 R34, -RZ, RZ, 0, 0 ;  /* 0x00000000ff227431 */ /* 0x000fe200000001ff */
[----:B------:R-:W-:Y:S01]  /*0b70*/  LOP3.LUT R18, R49, R38, R37, 0x96, !PT ;  /* 0x0000002631127212 */ /* 0x000fe200078e9625 */
[----:B------:R-:W-:-:S07]  /*0b80*/  IMAD.MOV.U32 R19, RZ, RZ, R36 ;  /* 0x000000ffff137224 */ /* 0x000fce00078e0024 */
.L_x_5:
[----:B------:R-:W-:Y:S05]  /*0b90*/  BSYNC.RECONVERGENT B2 ;  /* 0x0000000000027941 */ /* 0x000fea0003800200 */
.L_x_4:
[----:B------:R-:W-:Y:S01]  /*0ba0*/  I2FP.F32.U32 R14, R35 ;  /* 0x00000023000e7245 */ /* 0x000fe20000201000 */
[----:B------:R-:W-:Y:S01]  /*0bb0*/  IMAD.MOV.U32 R35, RZ, RZ, 0x2f800000 ;  /* 0x2f800000ff237424 */ /* 0x000fe200078e00ff */
[----:B------:R-:W-:Y:S03]  /*0bc0*/  BSSY.RECONVERGENT B2, `(.L_x_9) ;  /* 0x000002a000027945 */ /* 0x000fe60003800200 */
[----:B------:R-:W-:-:S04]  /*0bd0*/  FFMA R14, R14, R35, 1.1641532182693481445e-10 ;  /* 0x2f0000000e0e7423 */ /* 0x000fc80000000023 */
[----:B------:R-:W-:-:S04]  /*0be0*/  FADD R14, R14, R14 ;  /* 0x0000000e0e0e7221 */ /* 0x000fc80000000000 */
[C---:B------:R-:W-:Y:S01]  /*0bf0*/  FADD R35, -R14.reuse, 2 ;  /* 0x400000000e237421 */ /* 0x040fe20000000100 */
[----:B------:R-:W-:-:S04]  /*0c00*/  FSETP.GTU.AND P0, PT, R14, 1.996600031852722168, PT ;  /* 0x3fff90970e00780b */ /* 0x000fc80003f0c000 */
[----:B------:R-:W-:-:S13]  /*0c10*/  FSETP.LTU.OR P0, PT, R14, 0.0034000000450760126114, P0 ;  /* 0x3b5ed2890e00780b */ /* 0x000fda0000709400 */
[----:B------:R-:W-:Y:S05]  /*0c20*/  @P0 BRA `(.L_x_10) ;  /* 0x0000000000380947 */ /* 0x000fea0003800000 */
[----:B------:R-:W-:Y:S01]  /*0c30*/  FMUL R35, R14, R35 ;  /* 0x000000230e237220 */ /* 0x000fe20000400000 */
[----:B------:R-:W-:-:S05]  /*0c40*/  MOV R36, 0x2f8a6370 ;  /* 0x2f8a637000247802 */ /* 0x000fca0000000f00 */
[----:B------:R-:W0:Y:S02]  /*0c50*/  MUFU.LG2 R35, R35 ;  /* 0x0000002300237308 */ /* 0x000e240000000c00 */
[----:B0-----:R-:W-:-:S04]  /*0c60*/  FFMA R36, R35, R36, 9.4274286155382469587e-09 ;  /* 0x3221f64523247423 */ /* 0x001fc80000000024 */
[----:B------:R-:W-:-:S04]  /*0c70*/  FFMA R36, -R35, R36, -1.2054752573931182269e-07 ;  /* 0xb4016fda23247423 */ /* 0x000fc80000000124 */
[----:B------:R-:W-:-:S04]  /*0c80*/  FFMA R36, -R35, R36, 2.1697005081477982458e-07 ;  /* 0x3468f84623247423 */ /* 0x000fc80000000124 */
[----:B------:R-:W-:-:S04]  /*0c90*/  FFMA R36, -R35, R36, 8.0621484812581911683e-06 ;  /* 0x370742aa23247423 */ /* 0x000fc80000000124 */
[----:B------:R-:W-:-:S04]  /*0ca0*/  FFMA R36, -R35, R36, -3.1675492209615185857e-05 ;  /* 0xb804db4d23247423 */ /* 0x000fc80000000124 */
[----:B------:R-:W-:-:S04]  /*0cb0*/  FFMA R36, -R35, R36, -0.00077436311403289437294 ;  /* 0xba4afea123247423 */ /* 0x000fc80000000124 */
[----:B------:R-:W-:-:S04]  /*0cc0*/  FFMA R36, -R35, R36, 0.0055465879850089550018 ;  /* 0x3bb5c02723247423 */ /* 0x000fc80000000124 */
[----:B------:R-:W-:-:S04]  /*0cd0*/  FFMA R36, -R35, R36, 0.16082023084163665771 ;  /* 0x3e24ae0f23247423 */ /* 0x000fc80000000124 */
[----:B------:R-:W-:-:S04]  /*0ce0*/  FFMA R37, -R35, R36, 0.88622689247131347656 ;  /* 0x3f62dfc423257423 */ /* 0x000fc80000000124 */
[----:B------:R-:W-:Y:S01]  /*0cf0*/  FFMA R14, -R14, R37, R37 ;  /* 0x000000250e0e7223 */ /* 0x000fe20000000125 */
[----:B------:R-:W-:Y:S06]  /*0d00*/  BRA `(.L_x_11) ;  /* 0x0000000000547947 */ /* 0x000fec0003800000 */
.L_x_10:
[----:B------:R-:W-:Y:S01]  /*0d10*/  FSETP.GT.AND P0, PT, R14, 1, PT ;  /* 0x3f8000000e00780b */ /* 0x000fe20003f04000 */
[----:B------:R-:W-:-:S03]  /*0d20*/  IMAD.MOV.U32 R37, RZ, RZ, 0x427c73f1 ;  /* 0x427c73f1ff257424 */ /* 0x000fc600078e00ff */
[----:B------:R-:W-:-:S04]  /*0d30*/  FSEL R14, R35, R14, P0 ;  /* 0x0000000e230e7208 */ /* 0x000fc80000000000 */
[----:B------:R-:W-:-:S13]  /*0d40*/  FSETP.GEU.AND P1, PT, |R14|, 1.175494350822287508e-38, PT ;  /* 0x008000000e00780b */ /* 0x000fda0003f2e200 */
[----:B------:R-:W-:-:S04]  /*0d50*/  @!P1 FMUL R14, R14, 16777216 ;  /* 0x4b8000000e0e9820 */ /* 0x000fc80000400000 */
[----:B------:R-:W0:Y:S02]  /*0d60*/  MUFU.LG2 R35, R14 ;  /* 0x0000000e00237308 */ /* 0x000e240000000c00 */
[----:B0-----:R-:W-:-:S06]  /*0d70*/  @!P1 FADD R35, R35, -24 ;  /* 0xc1c0000023239421 */ /* 0x001fcc0000000000 */
[----:B------:R-:W0:Y:S01]  /*0d80*/  MUFU.RSQ R36, -R35 ;  /* 0x8000002300247308 */ /* 0x000e220000001400 */
[C---:B------:R-:W-:Y:S01]  /*0d90*/  FSETP.NEU.AND P1, PT, R35.reuse, -INF , PT ;  /* 0xff8000002300780b */ /* 0x040fe20003f2d000 */
[----:B0-----:R-:W-:Y:S01]  /*0da0*/  FFMA R37, R36, -R37, 127.48468780517578125 ;  /* 0x42fef82924257423 */ /* 0x001fe20000000825 */
[----:B------:R-:W-:-:S03]  /*0db0*/  FMUL R38, R35, -R36 ;  /* 0x8000002423267220 */ /* 0x000fc60000400000 */
[----:B------:R-:W-:Y:S02]  /*0dc0*/  FFMA R37, R36, R37, -114.105682373046875 ;  /* 0xc2e4361c24257423 */ /* 0x000fe40000000025 */
[----:B------:R-:W-:Y:S02]  /*0dd0*/  FSEL R38, R38, +INF , P1 ;  /* 0x7f80000026267808 */ /* 0x000fe40000800000 */
[----:B------:R-:W-:Y:S02]  /*0de0*/  FFMA R37, R36, R37, 60.325786590576171875 ;  /* 0x42714d9b24257423 */ /* 0x000fe40000000025 */
[----:B------:R-:W-:Y:S02]  /*0df0*/  FSEL R14, -R38, R38, P0 ;  /* 0x00000026260e7208 */ /* 0x000fe40000000100 */
[----:B------:R-:W-:-:S04]  /*0e00*/  FFMA R37, R36, R37, -21.789892196655273438 ;  /* 0xc1ae51b324257423 */ /* 0x000fc80000000025 */
[----:B------:R-:W-:-:S04]  /*0e10*/  FFMA R37, R36, R37, 6.4674091339111328125 ;  /* 0x40cef50424257423 */ /* 0x000fc80000000025 */
[----:B------:R-:W-:-:S04]  /*0e20*/  FFMA R37, R36, R37, -1.8329473733901977539 ;  /* 0xbfea9e0524257423 */ /* 0x000fc80000000025 */
[----:B------:R-:W-:-:S04]  /*0e30*/  FFMA R37, R36, R37, -0.030327774584293365479 ;  /* 0xbcf871f424257423 */ /* 0x000fc80000000025 */
[----:B------:R-:W-:-:S04]  /*0e40*/  FFMA R37, R36, R37, 0.8328774571418762207 ;  /* 0x3f55377524257423 */ /* 0x000fc80000000025 */
[----:B------:R-:W-:-:S07]  /*0e50*/  FMUL R14, R37, R14 ;  /* 0x0000000e250e7220 */ /* 0x000fce0000400000 */
.L_x_11:
[----:B------:R-:W-:Y:S05]  /*0e60*/  BSYNC.RECONVERGENT B2 ;  /* 0x0000000000027941 */ /* 0x000fea0003800200 */
.L_x_9:
[----:B------:R-:W-:Y:S01]  /*0e70*/  FFMA R35, R14, -1.4142135381698608398, RZ ;  /* 0xbfb504f30e237823 */ /* 0x000fe200000000ff */
[----:B------:R-:W-:-:S03]  /*0e80*/  MOV R14, R34 ;  /* 0x00000022000e7202 */ /* 0x000fc60000000f00 */
[----:B------:R-:W-:-:S05]  /*0e90*/  FADD R35, R40, R35 ;  /* 0x0000002328237221 */ /* 0x000fca0000000000 */
[----:B------:R-:W-:-:S04]  /*0ea0*/  FSETP.NEU.AND P0, PT, |R35|, +INF , PT ;  /* 0x7f8000002300780b */ /* 0x000fc80003f0d200 */
[----:B------:R-:W-:-:S04]  /*0eb0*/  FSEL R35, R35, R20, P0 ;  /* 0x0000001423237208 */ /* 0x000fc80000000000 */
[----:B------:R-:W-:-:S13]  /*0ec0*/  FSETP.GT.AND P0, PT, R35, RZ, PT ;  /* 0x000000ff2300720b */ /* 0x000fda0003f04000 */
[----:B------:R-:W-:Y:S05]  /*0ed0*/  @!P0 BRA `(.L_x_12) ;  /* 0xfffffff800148947 */ /* 0x000fea000383ffff */
[----:B------:R-:W-:Y:S05]  /*0ee0*/  BSYNC.RECONVERGENT B1 ;  /* 0x0000000000017941 */ /* 0x000fea0003800200 */
.L_x_3:
[----:B------:R-:W-:Y:S01]  /*0ef0*/  FMUL R5, R26, R35 ;  /* 0x000000231a057220 */ /* 0x000fe20000400000 */
[----:B------:R-:W-:Y:S01]  /*0f00*/  IMAD.MOV.U32 R14, RZ, RZ, R34 ;  /* 0x000000ffff0e7224 */ /* 0x000fe200078e0022 */
[----:B------:R-:W-:-:S03]  /*0f10*/  MOV R20, R3 ;  /* 0x0000000300147202 */ /* 0x000fc60000000f00 */
[----:B------:R1:W-:Y:S01]  /*0f20*/  STG.E desc[UR6][R32.64], R5 ;  /* 0x0000000520007986 */ /* 0x0003e2000c101906 */
[----:B------:R-:W-:Y:S05]  /*0f30*/  BRA `(.L_x_1) ;  /* 0x0000000c00607947 */ /* 0x000fea0003800000 */
.L_x_2:
[----:B------:R-:W-:Y:S01]  /*0f40*/  FFMA R20, R40, R40, 4 ;  /* 0x4080000028147423 */ /* 0x000fe20000000028 */
[----:B------:R-:W-:Y:S03]  /*0f50*/  BSSY.RECONVERGENT B1, `(.L_x_13) ;  /* 0x000000d000017945 */ /* 0x000fe60003800200 */
[----:B------:R-:W-:Y:S01]  /*0f60*/  VIADD R34, R20, 0xf3000000 ;  /* 0xf300000014227836 */ /* 0x000fe20000000000 */
[----:B------:R0:W1:Y:S04]  /*0f70*/  MUFU.RSQ R35, R20 ;  /* 0x0000001400237308 */ /* 0x0000680000001400 */
[----:B------:R-:W-:-:S13]  /*0f80*/  ISETP.GT.U32.AND P0, PT, R34, 0x727fffff, PT ;  /* 0x727fffff2200780c */ /* 0x000fda0003f04070 */
[----:B01----:R-:W-:Y:S05]  /*0f90*/  @!P0 BRA `(.L_x_14) ;  /* 0x0000000000108947 */ /* 0x003fea0003800000 */
[----:B------:R-:W-:-:S07]  /*0fa0*/  MOV R39, 0xfc0 ;  /* 0x00000fc000277802 */ /* 0x000fce0000000f00 */
[----:B------:R-:W-:Y:S05]  /*0fb0*/  CALL.REL.NOINC `($__internal_0_$__cuda_sm20_sqrt_rn_f32_slowpath) ;  /* 0x0000000c00747944 */ /* 0x000fea0003c00000 */
[----:B------:R-:W-:Y:S01]  /*0fc0*/  MOV R35, R20 ;  /* 0x0000001400237202 */ /* 0x000fe20000000f00 */
[----:B------:R-:W-:Y:S06]  /*0fd0*/  BRA `(.L_x_15) ;  /* 0x0000000000107947 */ /* 0x000fec0003800000 */
.L_x_14:
[----:B------:R-:W-:Y:S01]  /*0fe0*/  FMUL.FTZ R37, R20, R35 ;  /* 0x0000002314257220 */ /* 0x000fe20000410000 */
[----:B------:R-:W-:-:S03]  /*0ff0*/  FMUL.FTZ R35, R35, 0.5 ;  /* 0x3f00000023237820 */ /* 0x000fc60000410000 */
[----:B------:R-:W-:-:S04]  /*1000*/  FFMA R20, -R37, R37, R20 ;  /* 0x0000002525147223 */ /* 0x000fc80000000114 */
[----:B------:R-:W-:-:S07]  /*1010*/  FFMA R35, R20, R35, R37 ;  /* 0x0000002314237223 */ /* 0x000fce0000000025 */
.L_x_15:
[----:B------:R-:W-:Y:S05]  /*1020*/  BSYNC.RECONVERGENT B1 ;  /* 0x0000000000017941 */ /* 0x000fea0003800200 */
.L_x_13:
[----:B------:R-:W-:Y:S01]  /*1030*/  FADD R20, -R40, R35 ;  /* 0x0000002328147221 */ /* 0x000fe20000000100 */
[----:B------:R-:W-:Y:S03]  /*1040*/  BSSY.RECONVERGENT B1, `(.L_x_16) ;  /* 0x00000c4000017945 */ /* 0x000fe60003800200 */
[----:B------:R-:W-:-:S07]  /*1050*/  FMUL R20, R20, 0.5 ;  /* 0x3f00000014147820 */ /* 0x000fce0000400000 */
.L_x_27:
[----:B------:R-:W-:Y:S01]  /*1060*/  ISETP.NE.AND P0, PT, R14, 0x1, PT ;  /* 0x000000010e00780c */ /* 0x000fe20003f05270 */
[----:B------:R-:W-:Y:S01]  /*1070*/  IMAD.MOV.U32 R34, RZ, RZ, R14 ;  /* 0x000000ffff227224 */ /* 0x000fe200078e000e */
[----:B------:R-:W-:Y:S01]  /*1080*/  BSSY.RECONVERGENT B2, `(.L_x_17) ;  /* 0x0000084000027945 */ /* 0x000fe20003800200 */
[----:B------:R-:W-:Y:S01]  /*1090*/  HFMA2 R14, -RZ, RZ, 0, 1.78813934326171875e-07 ;  /* 0x00000003ff0e7431 */ /* 0x000fe200000001ff */
[----:B------:R-:W-:Y:S01]  /*10a0*/  MOV R37, R18 ;  /* 0x0000001200257202 */ /* 0x000fe20000000f00 */
[----:B------:R-:W-:-:S08]  /*10b0*/  IMAD.MOV.U32 R35, RZ, RZ, R17 ;  /* 0x000000ffff237224 */ /* 0x000fd000078e0011 */
[----:B------:R-:W-:Y:S05]  /*10c0*/  @!P0 BRA `(.L_x_18) ;  /* 0x0000000400fc8947 */ /* 0x000fea0003800000 */
[----:B------:R-:W-:-:S13]  /*10d0*/  ISETP.NE.AND P0, PT, R34, 0x3, PT ;  /* 0x000000032200780c */ /* 0x000fda0003f05270 */
[----:B------:R-:W-:Y:S05]  /*10e0*/  @!P0 BRA `(.L_x_19) ;  /* 0x00000004000c8947 */ /* 0x000fea0003800000 */
[----:B------:R-:W-:-:S13]  /*10f0*/  ISETP.NE.AND P0, PT, R34, 0x2, PT ;  /* 0x000000022200780c */ /* 0x000fda0003f05270 */
[----:B------:R-:W-:Y:S05]  /*1100*/  @P0 BRA `(.L_x_20) ;  /* 0x0000000000f00947 */ /* 0x000fea0003800000 */
[----:B------:R-:W-:Y:S01]  /*1110*/  VIADD R3, R3, 0x1 ;  /* 0x0000000103037836 */ /* 0x000fe20000000000 */
[----:B------:R-:W-:Y:S03]  /*1120*/  BSSY.RECONVERGENT B3, `(.L_x_21) ;  /* 0x000000c000037945 */ /* 0x000fe60003800200 */
[C---:B------:R-:W-:Y:S01]  /*1130*/  IMAD.WIDE.U32 R38, R3.reuse, -0x2daee0ad, RZ ;  /* 0xd2511f5303267825 */ /* 0x040fe200078e00ff */
[----:B------:R-:W-:-:S13]  /*1140*/  ISETP.NE.AND P0, PT, R3, RZ, PT ;  /* 0x000000ff0300720c */ /* 0x000fda0003f05270 */
[----:B------:R-:W-:Y:S05]  /*1150*/  @P0 BRA `(.L_x_22) ;  /* 0x0000000000200947 */ /* 0x000fea0003800000 */
[----:B------:R-:W-:-:S04]  /*1160*/  IADD3 R21, PT, PT, R21, 0x1, RZ ;  /* 0x0000000115157810 */ /* 0x000fc80007ffe0ff */
[----:B------:R-:W-:-:S13]  /*1170*/  ISETP.NE.AND P0, PT, R21, RZ, PT ;  /* 0x000000ff1500720c */ /* 0x000fda0003f05270 */
[----:B------:R-:W-:Y:S01]  /*1180*/  @!P0 VIADD R22, R22, 0x1 ;  /* 0x0000000116168836 */ /* 0x000fe20000000000 */
[----:B------:R-:W-:Y:S02]  /*1190*/  @!P0 IADD3 R14, PT, PT, R23, 0x1, RZ ;  /* 0x00000001170e8810 */ /* 0x000fe40007ffe0ff */
[----:B------:R-:W-:Y:S02]  /*11a0*/  @!P0 MOV R21, RZ ;  /* 0x000000ff00158202 */ /* 0x000fe40000000f00 */
[----:B------:R-:W-:-:S13]  /*11b0*/  ISETP.NE.AND P1, PT, R22, RZ, !P0 ;  /* 0x000000ff1600720c */ /* 0x000fda0004725270 */
[----:B------:R-:W-:-:S04]  /*11c0*/  @P1 IMAD.MOV R14, RZ, RZ, R23 ;  /* 0x000000ffff0e1224 */ /* 0x000fc800078e0217 */
[----:B------:R-:W-:-:S07]  /*11d0*/  @!P0 IMAD.MOV.U32 R23, RZ, RZ, R14 ;  /* 0x000000ffff178224 */ /* 0x000fce00078e000e */
.L_x_22:
[----:B------:R-:W-:Y:S05]  /*11e0*/  BSYNC.RECONVERGENT B3 ;  /* 0x0000000000037941 */ /* 0x000fea0003800200 */
.L_x_21:
[----:B------:R-:W-:Y:S01]  /*11f0*/  IMAD.WIDE.U32 R16, R22, -0x326172a9, RZ ;  /* 0xcd9e8d5716107825 */ /* 0x000fe200078e00ff */
[----:B------:R-:W-:-:S03]  /*1200*/  LOP3.LUT R34, R23, R39, R13, 0x96, !PT ;  /* 0x0000002717227212 */ /* 0x000fc600078e960d */
[----:B------:R-:W-:Y:S01]  /*1210*/  HFMA2 R14, -RZ, RZ, 0, 0 ;  /* 0x00000000ff0e7431 */ /* 0x000fe200000001ff */
        /* <DEDUP_REMOVED lines=37> */
[----:B------:R-:W-:Y:S01]  /*1470*/  IMAD.MOV.U32 R35, RZ, RZ, R18 ;  /* 0x000000ffff237224 */ /* 0x000fe200078e0012 */
[----:B------:R-:W-:Y:S01]  /*1480*/  LOP3.LUT R38, R49, R38, R37, 0x96, !PT ;  /* 0x0000002631267212 */ /* 0x000fe200078e9625 */
[----:B------:R-:W-:Y:S01]  /*1490*/  IMAD.MOV.U32 R37, RZ, RZ, R19 ;  /* 0x000000ffff257224 */ /* 0x000fe200078e0013 */
[----:B------:R-:W-:-:S03]  /*14a0*/  MOV R19, R36 ;  /* 0x0000002400137202 */ /* 0x000fc60000000f00 */
[----:B------:R-:W-:Y:S01]  /*14b0*/  IMAD.MOV.U32 R18, RZ, RZ, R38 ;  /* 0x000000ffff127224 */ /* 0x000fe200078e0026 */
[----:B------:R-:W-:Y:S06]  /*14c0*/  BRA `(.L_x_18) ;  /* 0x0000000000fc7947 */ /* 0x000fec0003800000 */
.L_x_20:
[C---:B------:R-:W-:Y:S01]  /*14d0*/  ISETP.NE.AND P0, PT, R34.reuse, RZ, PT ;  /* 0x000000ff2200720c */ /* 0x040fe20003f05270 */
[----:B------:R-:W-:Y:S01]  /*14e0*/  VIADD R14, R34, 0x2 ;  /* 0x00000002220e7836 */ /* 0x000fe20000000000 */
[-C--:B------:R-:W-:Y:S02]  /*14f0*/  MOV R35, R16.reuse ;  /* 0x0000001000237202 */ /* 0x080fe40000000f00 */
[----:B------:R-:W-:Y:S01]  /*1500*/  SEL R37, R17, R16, !P0 ;  /* 0x0000001011257207 */ /* 0x000fe20004000000 */
[----:B------:R-:W-:Y:S08]  /*1510*/  BRA `(.L_x_18) ;  /* 0x0000000000e87947 */ /* 0x000ff00003800000 */
.L_x_19:
        /* <DEDUP_REMOVED lines=13> */
.L_x_24:
[----:B------:R-:W-:Y:S05]  /*15f0*/  BSYNC.RECONVERGENT B3 ;  /* 0x0000000000037941 */ /* 0x000fea0003800200 */
.L_x_23:
[----:B------:R-:W-:Y:S01]  /*1600*/  IMAD.WIDE.U32 R16, R22, -0x326172a9, RZ ;  /* 0xcd9e8d5716107825 */ /* 0x000fe200078e00ff */
[----:B------:R-:W-:-:S03]  /*1610*/  LOP3.LUT R34, R23, R37, R13, 0x96, !PT ;  /* 0x0000002517227212 */ /* 0x000fc600078e960d */
[----:B------:R-:W-:Y:S01]  /*1620*/  HFMA2 R14, -RZ, RZ, 0, 5.9604644775390625e-08 ;  /* 0x00000001ff0e7431 */ /* 0x000fe200000001ff */
        /* <DEDUP_REMOVED lines=35> */
[----:B------:R-:W-:-:S03]  /*1860*/  LOP3.LUT R37, R51, R36, R39, 0x96, !PT ;  /* 0x0000002433257212 */ /* 0x000fc600078e9627 */
[----:B------:R-:W-:Y:S01]  /*1870*/  IMAD.MOV.U32 R17, RZ, RZ, R38 ;  /* 0x000000ffff117224 */ /* 0x000fe200078e0026 */
[----:B------:R-:W-:Y:S01]  /*1880*/  LOP3.LUT R18, R49, R16, R35, 0x96, !PT ;  /* 0x0000001031127212 */ /* 0x000fe200078e9623 */
[----:B------:R-:W-:Y:S01]  /*1890*/  IMAD.MOV.U32 R16, RZ, RZ, R37 ;  /* 0x000000ffff107224 */ /* 0x000fe200078e0025 */
[----:B------:R-:W-:Y:S01]  /*18a0*/  MOV R35, R19 ;  /* 0x0000001300237202 */ /* 0x000fe20000000f00 */
[----:B------:R-:W-:-:S07]  /*18b0*/  IMAD.MOV.U32 R19, RZ, RZ, R34 ;  /* 0x000000ffff137224 */ /* 0x000fce00078e0022 */
.L_x_18:
[----:B------:R-:W-:Y:S05]  /*18c0*/  BSYNC.RECONVERGENT B2 ;  /* 0x0000000000027941 */ /* 0x000fea0003800200 */
.L_x_17:
[----:B------:R-:W-:Y:S01]  /*18d0*/  I2FP.F32.U32 R35, R35 ;  /* 0x0000002300237245 */ /* 0x000fe20000201000 */
[----:B------:R-:W-:Y:S01]  /*18e0*/  IMAD.MOV.U32 R39, RZ, RZ, 0x3e055027 ;  /* 0x3e055027ff277424 */ /* 0x000fe200078e00ff */
[----:B------:R-:W-:Y:S01]  /*18f0*/  MOV R36, 0x2f800000 ;  /* 0x2f80000000247802 */ /* 0x000fe20000000f00 */
[----:B------:R-:W-:Y:S01]  /*1900*/  BSSY.RECONVERGENT B2, `(.L_x_25) ;  /* 0x0000027000027945 */ /* 0x000fe20003800200 */
[----:B------:R-:W-:Y:S02]  /*1910*/  MOV R53, 0x7f800000 ;  /* 0x7f80000000357802 */ /* 0x000fe40000000f00 */
[----:B------:R-:W-:Y:S01]  /*1920*/  I2FP.F32.U32 R37, R37 ;  /* 0x0000002500257245 */ /* 0x000fe20000201000 */
[----:B------:R-:W-:-:S04]  /*1930*/  FFMA R34, R35, R36, 1.1641532182693481445e-10 ;  /* 0x2f00000023227423 */ /* 0x000fc80000000024 */
[----:B------:R-:W-:Y:S01]  /*1940*/  FFMA R36, R37, R36, 1.1641532182693481445e-10 ;  /* 0x2f00000025247423 */ /* 0x000fe20000000024 */
[----:B------:R-:W-:-:S13]  /*1950*/  FSETP.GEU.AND P0, PT, R34, 1.175494350822287508e-38, PT ;  /* 0x008000002200780b */ /* 0x000fda0003f0e000 */
[----:B------:R-:W-:-:S04]  /*1960*/  @!P0 FMUL R34, R34, 8388608 ;  /* 0x4b00000022228820 */ /* 0x000fc80000400000 */
[----:B------:R-:W-:-:S05]  /*1970*/  VIADD R35, R34, 0xc0d55555 ;  /* 0xc0d5555522237836 */ /* 0x000fca0000000000 */
[----:B------:R-:W-:-:S04]  /*1980*/  LOP3.LUT R35, R35, 0xff800000, RZ, 0xc0, !PT ;  /* 0xff80000023237812 */ /* 0x000fc800078ec0ff */
[----:B------:R-:W-:-:S05]  /*1990*/  IADD3 R38, PT, PT, R34, -R35, RZ ;  /* 0x8000002322267210 */ /* 0x000fca0007ffe0ff */
[----:B------:R-:W-:-:S04]  /*19a0*/  FADD R38, R38, -1 ;  /* 0xbf80000026267421 */ /* 0x000fc80000000000 */
[----:B------:R-:W-:-:S04]  /*19b0*/  FFMA R39, R38, -R39, 0.14084610342979431152 ;  /* 0x3e1039f626277423 */ /* 0x000fc80000000827 */
[----:B------:R-:W-:-:S04]  /*19c0*/  FFMA R39, R38, R39, -0.12148627638816833496 ;  /* 0xbdf8cdcc26277423 */ /* 0x000fc80000000027 */
[----:B------:R-:W-:-:S04]  /*19d0*/  FFMA R39, R38, R39, 0.13980610668659210205 ;  /* 0x3e0f295526277423 */ /* 0x000fc80000000027 */
[----:B------:R-:W-:-:S04]  /*19e0*/  FFMA R39, R38, R39, -0.16684235632419586182 ;  /* 0xbe2ad8b926277423 */ /* 0x000fc80000000027 */
[----:B------:R-:W-:-:S04]  /*19f0*/  FFMA R39, R38, R39, 0.20012299716472625732 ;  /* 0x3e4ced0b26277423 */ /* 0x000fc80000000027 */
[----:B------:R-:W-:-:S04]  /*1a00*/  FFMA R39, R38, R39, -0.24999669194221496582 ;  /* 0xbe7fff2226277423 */ /* 0x000fc80000000027 */
[----:B------:R-:W-:-:S04]  /*1a10*/  FFMA R39, R38, R39, 0.33333182334899902344 ;  /* 0x3eaaaa7826277423 */ /* 0x000fc80000000027 */
[----:B------:R-:W-:-:S04]  /*1a20*/  FFMA R39, R38, R39, -0.5 ;  /* 0xbf00000026277423 */ /* 0x000fc80000000027 */
[----:B------:R-:W-:-:S04]  /*1a30*/  FMUL R39, R38, R39 ;  /* 0x0000002726277220 */ /* 0x000fc80000400000 */
[----:B------:R-:W-:Y:S01]  /*1a40*/  FFMA R42, R38, R39, R38 ;  /* 0x00000027262a7223 */ /* 0x000fe20000000026 */
[----:B------:R-:W-:Y:S01]  /*1a50*/  I2FP.F32.S32 R38, R35 ;  /* 0x0000002300267245 */ /* 0x000fe20000201400 */
[----:B------:R-:W0:Y:S01]  /*1a60*/  MUFU.RCP R39, R20 ;  /* 0x0000001400277308 */ /* 0x000e220000001000 */
[----:B------:R-:W-:Y:S02]  /*1a70*/  FSEL R35, RZ, -23, P0 ;  /* 0xc1b80000ff237808 */ /* 0x000fe40000000000 */
[----:B------:R-:W-:-:S03]  /*1a80*/  ISETP.GT.U32.AND P0, PT, R34, 0x7f7fffff, PT ;  /* 0x7f7fffff2200780c */ /* 0x000fc60003f04070 */
[----:B------:R-:W-:-:S04]  /*1a90*/  FFMA R35, R38, 1.1920928955078125e-07, R35 ;  /* 0x3400000026237823 */ /* 0x000fc80000000023 */
[----:B------:R-:W-:-:S06]  /*1aa0*/  FFMA R35, R35, 0.69314718246459960938, R42 ;  /* 0x3f31721823237823 */ /* 0x000fcc000000002a */
[C---:B------:R-:W-:Y:S01]  /*1ab0*/  @P0 FFMA R35, R34.reuse, R53, +INF ;  /* 0x7f80000022230423 */ /* 0x040fe20000000035 */
[----:B------:R-:W-:Y:S01]  /*1ac0*/  FSETP.NEU.AND P0, PT, R34, RZ, PT ;  /* 0x000000ff2200720b */ /* 0x000fe20003f0d000 */
[----:B0-----:R-:W-:-:S03]  /*1ad0*/  FFMA R34, -R20, R39, 1 ;  /* 0x3f80000014227423 */ /* 0x001fc60000000127 */
[----:B------:R-:W-:Y:S01]  /*1ae0*/  FSEL R35, -R35, +INF , P0 ;  /* 0x7f80000023237808 */ /* 0x000fe20000000100 */
[----:B------:R-:W-:-:S04]  /*1af0*/  FFMA R34, R39, R34, R39 ;  /* 0x0000002227227223 */ /* 0x000fc80000000027 */
[----:B------:R-:W-:-:S03]  /*1b00*/  FFMA R39, R35, R34, RZ ;  /* 0x0000002223277223 */ /* 0x000fc600000000ff */
[----:B------:R-:W0:Y:S01]  /*1b10*/  FCHK P0, R35, R20 ;  /* 0x0000001423007302 */ /* 0x000e220000000000 */
[----:B------:R-:W-:-:S04]  /*1b20*/  FFMA R38, -R20, R39, R35 ;  /* 0x0000002714267223 */ /* 0x000fc80000000123 */
[----:B------:R-:W-:Y:S01]  /*1b30*/  FFMA R37, R34, R38, R39 ;  /* 0x0000002622257223 */ /* 0x000fe20000000027 */
[----:B0-----:R-:W-:Y:S06]  /*1b40*/  @!P0 BRA `(.L_x_26) ;  /* 0x0000000000088947 */ /* 0x001fec0003800000 */
[----:B------:R-:W-:-:S07]  /*1b50*/  MOV R38, 0x1b70 ;  /* 0x00001b7000267802 */ /* 0x000fce0000000f00 */
[----:B------:R-:W-:Y:S05]  /*1b60*/  CALL.REL.NOINC `($__internal_1_$__cuda_sm3x_div_rn_noftz_f32_slowpath) ;  /* 0x0000000000e47944 */ /* 0x000fea0003c00000 */
.L_x_26:
[----:B------:R-:W-:Y:S05]  /*1b70*/  BSYNC.RECONVERGENT B2 ;  /* 0x0000000000027941 */ /* 0x000fea0003800200 */
.L_x_25:
[----:B------:R-:W-:Y:S01]  /*1b80*/  FADD R35, -R40, R37 ;  /* 0x0000002528237221 */ /* 0x000fe20000000100 */
[----:B------:R-:W-:Y:S02]  /*1b90*/  HFMA2 R39, -RZ, RZ, 3.7421875, 0 ;  /* 0x437c0000ff277431 */ /* 0x000fe400000001ff */
[----:B------:R-:W-:Y:S02]  /*1ba0*/  IMAD.MOV.U32 R34, RZ, RZ, 0x3bbb989d ;  /* 0x3bbb989dff227424 */ /* 0x000fe400078e00ff */
[----:B------:R-:W-:-:S04]  /*1bb0*/  FADD R35, -R20, R35 ;  /* 0x0000002314237221 */ /* 0x000fc80000000100 */
[----:B------:R-:W-:-:S04]  /*1bc0*/  FMUL R35, R35, R35 ;  /* 0x0000002323237220 */ /* 0x000fc80000400000 */
[----:B------:R-:W-:-:S04]  /*1bd0*/  FMUL R35, R35, -0.5 ;  /* 0xbf00000023237820 */ /* 0x000fc80000400000 */
[----:B------:R-:W-:-:S04]  /*1be0*/  FFMA.SAT R34, R35, R34, 0.5 ;  /* 0x3f00000023227423 */ /* 0x000fc80000002022 */
[----:B------:R-:W-:-:S04]  /*1bf0*/  FFMA.RM R34, R34, R39, 12582913 ;  /* 0x4b40000122227423 */ /* 0x000fc80000004027 */
[C---:B------:R-:W-:Y:S01]  /*1c00*/  FADD R38, R34.reuse, -12583039 ;  /* 0xcb40007f22267421 */ /* 0x040fe20000000000 */
[----:B------:R-:W-:-:S03]  /*1c10*/  IMAD.SHL.U32 R34, R34, 0x800000, RZ ;  /* 0x0080000022227824 */ /* 0x000fc600078e00ff */
[----:B------:R-:W-:-:S04]  /*1c20*/  FFMA R38, R35, 1.4426950216293334961, -R38 ;  /* 0x3fb8aa3b23267823 */ /* 0x000fc80000000826 */
[----:B------:R-:W-:-:S04]  /*1c30*/  FFMA R38, R35, 1.925963033500011079e-08, R38 ;  /* 0x32a5706023267823 */ /* 0x000fc80000000026 */
[----:B------:R-:W0:Y:S02]  /*1c40*/  MUFU.EX2 R35, R38 ;  /* 0x0000002600237308 */ /* 0x000e240000000800 */
[----:B0-----:R-:W-:-:S05]  /*1c50*/  FMUL R35, R34, R35 ;  /* 0x0000002322237220 */ /* 0x001fca0000400000 */
[----:B------:R-:W-:-:S13]  /*1c60*/  FSETP.GEU.AND P0, PT, R36, R35, PT ;  /* 0x000000232400720b */ /* 0x000fda0003f0e000 */
[----:B------:R-:W-:Y:S05]  /*1c70*/  @P0 BRA `(.L_x_27) ;  /* 0xfffffff000f80947 */ /* 0x000fea000383ffff */
[----:B------:R-:W-:Y:S05]  /*1c80*/  BSYNC.RECONVERGENT B1 ;  /* 0x0000000000017941 */ /* 0x000fea0003800200 */
.L_x_16:
[----:B------:R-:W-:Y:S01]  /*1c90*/  FMUL R37, R26, R37 ;  /* 0x000000251a257220 */ /* 0x000fe20000400000 */
[----:B------:R-:W-:-:S04]  /*1ca0*/  MOV R20, R3 ;  /* 0x0000000300147202 */ /* 0x000fc80000000f00 */
[----:B------:R0:W-:Y:S03]  /*1cb0*/  STG.E desc[UR6][R32.64], R37 ;  /* 0x0000002520007986 */ /* 0x0001e6000c101906 */
.L_x_1:
[----:B------:R-:W-:Y:S05]  /*1cc0*/  BSYNC.RECONVERGENT B0 ;  /* 0x0000000000007941 */ /* 0x000fea0003800200 */
.L_x_0:
[----:B------:R-:W2:Y:S02]  /*1cd0*/  LDCU UR4, c[0x0][0x380] ;  /* 0x00007000ff0477ac */ /* 0x000ea40008000800 */
[----:B--2---:R-:W-:Y:S01]  /*1ce0*/  UIADD3 UR4, UPT, UPT, UR4, -0x1, URZ ;  /* 0xffffffff04047890 */ /* 0x004fe2000fffe0ff */
[----:B------:R-:W-:Y:S05]  /*1cf0*/  BAR.SYNC.DEFER_BLOCKING 0x0 ;  /* 0x0000000000007b1d */ /* 0x000fea0000010000 */
[----:B------:R-:W-:-:S13]  /*1d00*/  ISETP.NE.AND P0, PT, R0, UR4, PT ;  /* 0x0000000400007c0c */ /* 0x000fda000bf05270 */
[----:B------:R-:W-:Y:S05]  /*1d10*/  @P0 EXIT ;  /* 0x000000000000094d */ /* 0x000fea0003800000 */
[----:B------:R-:W2:Y:S02]  /*1d20*/  LDC.64 R2, c[0x0][0x388] ;  /* 0x0000e200ff027b82 */ /* 0x000ea40000000a00 */
[----:B--2--5:R-:W-:Y:S04]  /*1d30*/  STG.E.128 desc[UR6][R2.64], R20 ;  /* 0x0000001402007986 */ /* 0x024fe8000c101d06 */
[----:B------:R-:W-:Y:S04]  /*1d40*/  STG.E.128 desc[UR6][R2.64+0x10], R16 ;  /* 0x0000101002007986 */ /* 0x000fe8000c101d06 */
[----:B------:R-:W-:Y:S04]  /*1d50*/  STG.E.128 desc[UR6][R2.64+0x20], R12 ;  /* 0x0000200c02007986 */ /* 0x000fe8000c101d06 */
[----:B------:R-:W-:Y:S04]  /*1d60*/  STG.E.64 desc[UR6][R2.64+0x30], R30 ;  /* 0x0000301e02007986 */ /* 0x000fe8000c101b06 */
[----:B------:R-:W-:Y:S01]  /*1d70*/  STG.E.64 desc[UR6][R2.64+0x38], R28 ;  /* 0x0000381c02007986 */ /* 0x000fe2000c101b06 */
[----:B------:R-:W-:Y:S05]  /*1d80*/  EXIT ;  /* 0x000000000000794d */ /* 0x000fea0003800000 */
        .weak           $__internal_0_$__cuda_sm20_sqrt_rn_f32_slowpath
        .type           $__internal_0_$__cuda_sm20_sqrt_rn_f32_slowpath,@function
        .size           $__internal_0_$__cuda_sm20_sqrt_rn_f32_slowpath,($__internal_1_$__cuda_sm3x_div_rn_noftz_f32_slowpath - $__internal_0_$__cuda_sm20_sqrt_rn_f32_slowpath)
$__internal_0_$__cuda_sm20_sqrt_rn_f32_slowpath:
[----:B------:R-:W-:-:S13]  /*1d90*/  LOP3.LUT P0, RZ, R20, 0x7fffffff, RZ, 0xc0, !PT ;  /* 0x7fffffff14ff7812 */ /* 0x000fda000780c0ff */
[----:B------:R-:W-:Y:S01]  /*1da0*/  @!P0 IMAD.MOV.U32 R34, RZ, RZ, R20 ;  /* 0x000000ffff228224 */ /* 0x000fe200078e0014 */
[----:B------:R-:W-:Y:S06]  /*1db0*/  @!P0 BRA `(.L_x_28) ;  /* 0x0000000000408947 */ /* 0x000fec0003800000 */
[----:B------:R-:W-:-:S13]  /*1dc0*/  FSETP.GEU.FTZ.AND P0, PT, R20, RZ, PT ;  /* 0x000000ff1400720b */ /* 0x000fda0003f1e000 */
[----:B------:R-:W-:Y:S01]  /*1dd0*/  @!P0 MOV R34, 0x7fffffff ;  /* 0x7fffffff00228802 */ /* 0x000fe20000000f00 */
[----:B------:R-:W-:Y:S06]  /*1de0*/  @!P0 BRA `(.L_x_28) ;  /* 0x0000000000348947 */ /* 0x000fec0003800000 */
[----:B------:R-:W-:-:S13]  /*1df0*/  FSETP.GTU.FTZ.AND P0, PT, |R20|, +INF , PT ;  /* 0x7f8000001400780b */ /* 0x000fda0003f1c200 */
[----:B------:R-:W-:Y:S01]  /*1e00*/  @P0 FADD.FTZ R34, R20, 1 ;  /* 0x3f80000014220421 */ /* 0x000fe20000010000 */
[----:B------:R-:W-:Y:S06]  /*1e10*/  @P0 BRA `(.L_x_28) ;  /* 0x0000000000280947 */ /* 0x000fec0003800000 */
[----:B------:R-:W-:-:S13]  /*1e20*/  FSETP.NEU.FTZ.AND P0, PT, |R20|, +INF , PT ;  /* 0x7f8000001400780b */ /* 0x000fda0003f1d200 */
[----:B------:R-:W-:-:S04]  /*1e30*/  @P0 FFMA R35, R20, 1.84467440737095516160e+19, RZ ;  /* 0x5f80000014230823 */ /* 0x000fc800000000ff */
[----:B------:R-:W0:Y:S02]  /*1e40*/  @P0 MUFU.RSQ R34, R35 ;  /* 0x0000002300220308 */ /* 0x000e240000001400 */
[----:B0-----:R-:W-:Y:S01]  /*1e50*/  @P0 FMUL.FTZ R36, R35, R34 ;  /* 0x0000002223240220 */ /* 0x001fe20000410000 */
[----:B------:R-:W-:Y:S01]  /*1e60*/  @P0 FMUL.FTZ R38, R34, 0.5 ;  /* 0x3f00000022260820 */ /* 0x000fe20000410000 */
[----:B------:R-:W-:Y:S02]  /*1e70*/  @!P0 IMAD.MOV.U32 R34, RZ, RZ, R20 ;  /* 0x000000ffff228224 */ /* 0x000fe400078e0014 */
[----:B------:R-:W-:-:S04]  /*1e80*/  @P0 FADD.FTZ R37, -R36, -RZ ;  /* 0x800000ff24250221 */ /* 0x000fc80000010100 */
[----:B------:R-:W-:-:S04]  /*1e90*/  @P0 FFMA R37, R36, R37, R35 ;  /* 0x0000002524250223 */ /* 0x000fc80000000023 */
[----:B------:R-:W-:-:S04]  /*1ea0*/  @P0 FFMA R37, R37, R38, R36 ;  /* 0x0000002625250223 */ /* 0x000fc80000000024 */
[----:B------:R-:W-:-:S07]  /*1eb0*/  @P0 FMUL.FTZ R34, R37, 2.3283064365386962891e-10 ;  /* 0x2f80000025220820 */ /* 0x000fce0000410000 */
.L_x_28:
[----:B------:R-:W-:Y:S01]  /*1ec0*/  HFMA2 R35, -RZ, RZ, 0, 0 ;  /* 0x00000000ff237431 */ /* 0x000fe200000001ff */
[----:B------:R-:W-:Y:S01]  /*1ed0*/  MOV R20, R34 ;  /* 0x0000002200147202 */ /* 0x000fe20000000f00 */
[----:B------:R-:W-:-:S04]  /*1ee0*/  IMAD.MOV.U32 R34, RZ, RZ, R39 ;  /* 0x000000ffff227224 */ /* 0x000fc800078e0027 */
[----:B------:R-:W-:Y:S05]  /*1ef0*/  RET.REL.NODEC R34 `(cuda_onesided_unitvar_tnorm) ;  /* 0xffffffe022407950 */ /* 0x000fea0003c3ffff */
        .weak           $__internal_1_$__cuda_sm3x_div_rn_noftz_f32_slowpath
        .type           $__internal_1_$__cuda_sm3x_div_rn_noftz_f32_slowpath,@function
        .size           $__internal_1_$__cuda_sm3x_div_rn_noftz_f32_slowpath,(.L_x_42 - $__internal_1_$__cuda_sm3x_div_rn_noftz_f32_slowpath)
$__internal_1_$__cuda_sm3x_div_rn_noftz_f32_slowpath:
[----:B------:R-:W-:Y:S01]  /*1f00*/  SHF.R.U32.HI R37, RZ, 0x17, R20 ;  /* 0x00000017ff257819 */ /* 0x000fe20000011614 */
[----:B------:R-:W-:Y:S01]  /*1f10*/  BSSY.RECONVERGENT B3, `(.L_x_29) ;  /* 0x0000064000037945 */ /* 0x000fe20003800200 */
[--C-:B------:R-:W-:Y:S01]  /*1f20*/  SHF.R.U32.HI R42, RZ, 0x17, R35.reuse ;  /* 0x00000017ff2a7819 */ /* 0x100fe20000011623 */
[----:B------:R-:W-:Y:S01]  /*1f30*/  IMAD.MOV.U32 R34, RZ, RZ, R35 ;  /* 0x000000ffff227224 */ /* 0x000fe200078e0023 */
[----:B------:R-:W-:Y:S02]  /*1f40*/  LOP3.LUT R37, R37, 0xff, RZ, 0xc0, !PT ;  /* 0x000000ff25257812 */ /* 0x000fe400078ec0ff */
[----:B------:R-:W-:Y:S02]  /*1f50*/  LOP3.LUT R42, R42, 0xff, RZ, 0xc0, !PT ;  /* 0x000000ff2a2a7812 */ /* 0x000fe400078ec0ff */
[----:B------:R-:W-:Y:S01]  /*1f60*/  MOV R53, R20 ;  /* 0x0000001400357202 */ /* 0x000fe20000000f00 */
[----:B------:R-:W-:Y:S01]  /*1f70*/  VIADD R46, R37, 0xffffffff ;  /* 0xffffffff252e7836 */ /* 0x000fe20000000000 */
[----:B------:R-:W-:-:S04]  /*1f80*/  IADD3 R44, PT, PT, R42, -0x1, RZ ;  /* 0xffffffff2a2c7810 */ /* 0x000fc80007ffe0ff */
[----:B------:R-:W-:-:S04]  /*1f90*/  ISETP.GT.U32.AND P0, PT, R46, 0xfd, PT ;  /* 0x000000fd2e00780c */ /* 0x000fc80003f04070 */
[----:B------:R-:W-:-:S13]  /*1fa0*/  ISETP.GT.U32.OR P0, PT, R44, 0xfd, P0 ;  /* 0x000000fd2c00780c */ /* 0x000fda0000704470 */
[----:B------:R-:W-:Y:S01]  /*1fb0*/  @!P0 IMAD.MOV.U32 R39, RZ, RZ, RZ ;  /* 0x000000ffff278224 */ /* 0x000fe200078e00ff */
[----:B------:R-:W-:Y:S06]  /*1fc0*/  @!P0 BRA `(.L_x_30) ;  /* 0x00000000005c8947 */ /* 0x000fec0003800000 */
[----:B------:R-:W-:Y:S02]  /*1fd0*/  FSETP.GTU.FTZ.AND P1, PT, |R20|, +INF , PT ;  /* 0x7f8000001400780b */ /* 0x000fe40003f3c200 */
[----:B------:R-:W-:-:S04]  /*1fe0*/  FSETP.GTU.FTZ.AND P0, PT, |R35|, +INF , PT ;  /* 0x7f8000002300780b */ /* 0x000fc80003f1c200 */
[----:B------:R-:W-:-:S13]  /*1ff0*/  PLOP3.LUT P0, PT, P0, P1, PT, 0xf8, 0x8f ;  /* 0x00000000008f781c */ /* 0x000fda0000703f70 */
[----:B------:R-:W-:Y:S05]  /*2000*/  @P0 BRA `(.L_x_31) ;  /* 0x00000004004c0947 */ /* 0x000fea0003800000 */
[----:B------:R-:W-:-:S13]  /*2010*/  LOP3.LUT P0, RZ, R53, 0x7fffffff, R34, 0xc8, !PT ;  /* 0x7fffffff35ff7812 */ /* 0x000fda000780c822 */
[----:B------:R-:W-:Y:S05]  /*2020*/  @!P0 BRA `(.L_x_32) ;  /* 0x00000004003c8947 */ /* 0x000fea0003800000 */
[C---:B------:R-:W-:Y:S02]  /*2030*/  FSETP.NEU.FTZ.AND P2, PT, |R35|.reuse, +INF , PT ;  /* 0x7f8000002300780b */ /* 0x040fe40003f5d200 */
[----:B------:R-:W-:Y:S02]  /*2040*/  FSETP.NEU.FTZ.AND P1, PT, |R20|, +INF , PT ;  /* 0x7f8000001400780b */ /* 0x000fe40003f3d200 */
[----:B------:R-:W-:-:S11]  /*2050*/  FSETP.NEU.FTZ.AND P0, PT, |R35|, +INF , PT ;  /* 0x7f8000002300780b */ /* 0x000fd60003f1d200 */
[----:B------:R-:W-:Y:S05]  /*2060*/  @!P1 BRA !P2, `(.L_x_32) ;  /* 0x00000004002c9947 */ /* 0x000fea0005000000 */
[----:B------:R-:W-:-:S04]  /*2070*/  LOP3.LUT P2, RZ, R34, 0x7fffffff, RZ, 0xc0, !PT ;  /* 0x7fffffff22ff7812 */ /* 0x000fc8000784c0ff */
[----:B------:R-:W-:-:S13]  /*2080*/  PLOP3.LUT P1, PT, P1, P2, PT, 0x2f, 0xf2 ;  /* 0x0000000000f2781c */ /* 0x000fda0000f24577 */
[----:B------:R-:W-:Y:S05]  /*2090*/  @P1 BRA `(.L_x_33) ;  /* 0x0000000400181947 */ /* 0x000fea0003800000 */
[----:B------:R-:W-:-:S04]  /*20a0*/  LOP3.LUT P1, RZ, R53, 0x7fffffff, RZ, 0xc0, !PT ;  /* 0x7fffffff35ff7812 */ /* 0x000fc8000782c0ff */
[----:B------:R-:W-:-:S13]  /*20b0*/  PLOP3.LUT P0, PT, P0, P1, PT, 0x2f, 0xf2 ;  /* 0x0000000000f2781c */ /* 0x000fda0000702577 */
[----:B------:R-:W-:Y:S05]  /*20c0*/  @P0 BRA `(.L_x_34) ;  /* 0x0000000400000947 */ /* 0x000fea0003800000 */
[----:B------:R-:W-:Y:S02]  /*20d0*/  ISETP.GE.AND P0, PT, R44, RZ, PT ;  /* 0x000000ff2c00720c */ /* 0x000fe40003f06270 */
[----:B------:R-:W-:-:S11]  /*20e0*/  ISETP.GE.AND P1, PT, R46, RZ, PT ;  /* 0x000000ff2e00720c */ /* 0x000fd60003f26270 */
[----:B------:R-:W-:Y:S01]  /*20f0*/  @P0 MOV R39, RZ ;  /* 0x000000ff00270202 */ /* 0x000fe20000000f00 */
[----:B------:R-:W-:Y:S02]  /*2100*/  @!P0 IMAD.MOV.U32 R39, RZ, RZ, -0x40 ;  /* 0xffffffc0ff278424 */ /* 0x000fe400078e00ff */
[----:B------:R-:W-:Y:S01]  /*2110*/  @!P0 FFMA R34, R35, 1.84467440737095516160e+19, RZ ;  /* 0x5f80000023228823 */ /* 0x000fe200000000ff */
[----:B------:R-:W-:Y:S02]  /*2120*/  @!P1 FFMA R53, R20, 1.84467440737095516160e+19, RZ ;  /* 0x5f80000014359823 */ /* 0x000fe400000000ff */
[----:B------:R-:W-:-:S07]  /*2130*/  @!P1 IADD3 R39, PT, PT, R39, 0x40, RZ ;  /* 0x0000004027279810 */ /* 0x000fce0007ffe0ff */
.L_x_30:
[----:B------:R-:W-:Y:S01]  /*2140*/  LEA R44, R37, 0xc0800000, 0x17 ;  /* 0xc0800000252c7811 */ /* 0x000fe200078eb8ff */
[----:B------:R-:W-:Y:S01]  /*2150*/  BSSY.RECONVERGENT B4, `(.L_x_35) ;  /* 0x0000036000047945 */ /* 0x000fe20003800200 */
[----:B------:R-:W-:-:S03]  /*2160*/  IADD3 R42, PT, PT, R42, -0x7f, RZ ;  /* 0xffffff812a2a7810 */ /* 0x000fc60007ffe0ff */
[----:B------:R-:W-:Y:S02]  /*2170*/  IMAD.IADD R46, R53, 0x1, -R44 ;  /* 0x00000001352e7824 */ /* 0x000fe400078e0a2c */
[C---:B------:R-:W-:Y:S01]  /*2180*/  IMAD R34, R42.reuse, -0x800000, R34 ;  /* 0xff8000002a227824 */ /* 0x040fe200078e0222 */
[----:B------:R-:W-:Y:S01]  /*2190*/  IADD3 R42, PT, PT, R42, 0x7f, -R37 ;  /* 0x0000007f2a2a7810 */ /* 0x000fe20007ffe825 */
[----:B------:R-:W0:Y:S01]  /*21a0*/  MUFU.RCP R44, R46 ;  /* 0x0000002e002c7308 */ /* 0x000e220000001000 */
[----:B------:R-:W-:-:S03]  /*21b0*/  FADD.FTZ R53, -R46, -RZ ;  /* 0x800000ff2e357221 */ /* 0x000fc60000010100 */
[----:B------:R-:W-:Y:S02]  /*21c0*/  IMAD.IADD R42, R42, 0x1, R39 ;  /* 0x000000012a2a7824 */ /* 0x000fe400078e0227 */
[----:B0-----:R-:W-:-:S04]  /*21d0*/  FFMA R35, R44, R53, 1 ;  /* 0x3f8000002c237423 */ /* 0x001fc80000000035 */
[----:B------:R-:W-:-:S04]  /*21e0*/  FFMA R35, R44, R35, R44 ;  /* 0x000000232c237223 */ /* 0x000fc8000000002c */
[----:B------:R-:W-:-:S04]  /*21f0*/  FFMA R44, R34, R35, RZ ;  /* 0x00000023222c7223 */ /* 0x000fc800000000ff */
[----:B------:R-:W-:-:S04]  /*2200*/  FFMA R48, R53, R44, R34 ;  /* 0x0000002c35307223 */ /* 0x000fc80000000022 */
[----:B------:R-:W-:-:S04]  /*2210*/  FFMA R44, R35, R48, R44 ;  /* 0x00000030232c7223 */ /* 0x000fc8000000002c */
[----:B------:R-:W-:-:S04]  /*2220*/  FFMA R53, R53, R44, R34 ;  /* 0x0000002c35357223 */ /* 0x000fc80000000022 */
[----:B------:R-:W-:-:S05]  /*2230*/  FFMA R34, R35, R53, R44 ;  /* 0x0000003523227223 */ /* 0x000fca000000002c */
[----:B------:R-:W-:-:S04]  /*2240*/  SHF.R.U32.HI R37, RZ, 0x17, R34 ;  /* 0x00000017ff257819 */ /* 0x000fc80000011622 */
[----:B------:R-:W-:-:S04]  /*2250*/  LOP3.LUT R37, R37, 0xff, RZ, 0xc0, !PT ;  /* 0x000000ff25257812 */ /* 0x000fc800078ec0ff */
[----:B------:R-:W-:-:S05]  /*2260*/  IADD3 R39, PT, PT, R37, R42, RZ ;  /* 0x0000002a25277210 */ /* 0x000fca0007ffe0ff */
[----:B------:R-:W-:-:S05]  /*2270*/  VIADD R37, R39, 0xffffffff ;  /* 0xffffffff27257836 */ /* 0x000fca0000000000 */
[----:B------:R-:W-:-:S13]  /*2280*/  ISETP.GE.U32.AND P0, PT, R37, 0xfe, PT ;  /* 0x000000fe2500780c */ /* 0x000fda0003f06070 */
[----:B------:R-:W-:Y:S05]  /*2290*/  @!P0 BRA `(.L_x_36) ;  /* 0x0000000000808947 */ /* 0x000fea0003800000 */
[----:B------:R-:W-:-:S13]  /*22a0*/  ISETP.GT.AND P0, PT, R39, 0xfe, PT ;  /* 0x000000fe2700780c */ /* 0x000fda0003f04270 */
[----:B------:R-:W-:Y:S05]  /*22b0*/  @P0 BRA `(.L_x_37) ;  /* 0x00000000006c0947 */ /* 0x000fea0003800000 */
[----:B------:R-:W-:-:S13]  /*22c0*/  ISETP.GE.AND P0, PT, R39, 0x1, PT ;  /* 0x000000012700780c */ /* 0x000fda0003f06270 */
[----:B------:R-:W-:Y:S05]  /*22d0*/  @P0 BRA `(.L_x_38) ;  /* 0x0000000000740947 */ /* 0x000fea0003800000 */
[----:B------:R-:W-:Y:S02]  /*22e0*/  ISETP.GE.AND P0, PT, R39, -0x18, PT ;  /* 0xffffffe82700780c */ /* 0x000fe40003f06270 */
[----:B------:R-:W-:-:S11]  /*22f0*/  LOP3.LUT R34, R34, 0x80000000, RZ, 0xc0, !PT ;  /* 0x8000000022227812 */ /* 0x000fd600078ec0ff */
[----:B------:R-:W-:Y:S05]  /*2300*/  @!P0 BRA `(.L_x_38) ;  /* 0x0000000000688947 */ /* 0x000fea0003800000 */
[CCC-:B------:R-:W-:Y:S01]  /*2310*/  FFMA.RZ R42, R35.reuse, R53.reuse, R44.reuse ;  /* 0x00000035232a7223 */ /* 0x1c0fe2000000c02c */
[CCC-:B------:R-:W-:Y:S01]  /*2320*/  FFMA.RP R37, R35.reuse, R53.reuse, R44.reuse ;  /* 0x0000003523257223 */ /* 0x1c0fe2000000802c */
[----:B------:R-:W-:Y:S01]  /*2330*/  FFMA.RM R44, R35, R53, R44 ;  /* 0x00000035232c7223 */ /* 0x000fe2000000402c */
[C---:B------:R-:W-:Y:S02]  /*2340*/  IADD3 R35, PT, PT, R39.reuse, 0x20, RZ ;  /* 0x0000002027237810 */ /* 0x040fe40007ffe0ff */
[----:B------:R-:W-:Y:S02]  /*2350*/  LOP3.LUT R42, R42, 0x7fffff, RZ, 0xc0, !PT ;  /* 0x007fffff2a2a7812 */ /* 0x000fe400078ec0ff */
[C---:B------:R-:W-:Y:S02]  /*2360*/  ISETP.NE.AND P2, PT, R39.reuse, RZ, PT ;  /* 0x000000ff2700720c */ /* 0x040fe40003f45270 */
[----:B------:R-:W-:Y:S02]  /*2370*/  LOP3.LUT R42, R42, 0x800000, RZ, 0xfc, !PT ;  /* 0x008000002a2a7812 */ /* 0x000fe400078efcff */
[----:B------:R-:W-:Y:S01]  /*2380*/  ISETP.NE.AND P1, PT, R39, RZ, PT ;  /* 0x000000ff2700720c */ /* 0x000fe20003f25270 */
[----:B------:R-:W-:Y:S01]  /*2390*/  IMAD.MOV R39, RZ, RZ, -R39 ;  /* 0x000000ffff277224 */ /* 0x000fe200078e0a27 */
[----:B------:R-:W-:-:S02]  /*23a0*/  SHF.L.U32 R35, R42, R35, RZ ;  /* 0x000000232a237219 */ /* 0x000fc400000006ff */
[----:B------:R-:W-:Y:S02]  /*23b0*/  FSETP.NEU.FTZ.AND P0, PT, R37, R44, PT ;  /* 0x0000002c2500720b */ /* 0x000fe40003f1d000 */
[----:B------:R-:W-:Y:S02]  /*23c0*/  SEL R37, R39, RZ, P2 ;  /* 0x000000ff27257207 */ /* 0x000fe40001000000 */
[----:B------:R-:W-:Y:S02]  /*23d0*/  ISETP.NE.AND P1, PT, R35, RZ, P1 ;  /* 0x000000ff2300720c */ /* 0x000fe40000f25270 */
[----:B------:R-:W-:Y:S02]  /*23e0*/  SHF.R.U32.HI R37, RZ, R37, R42 ;  /* 0x00000025ff257219 */ /* 0x000fe4000001162a */
[----:B------:R-:W-:Y:S02]  /*23f0*/  PLOP3.LUT P0, PT, P0, P1, PT, 0xf8, 0x8f ;  /* 0x00000000008f781c */ /* 0x000fe40000703f70 */
[----:B------:R-:W-:-:S02]  /*2400*/  SHF.R.U32.HI R42, RZ, 0x1, R37 ;  /* 0x00000001ff2a7819 */ /* 0x000fc40000011625 */
[----:B------:R-:W-:-:S04]  /*2410*/  SEL R35, RZ, 0x1, !P0 ;  /* 0x00000001ff237807 */ /* 0x000fc80004000000 */
[----:B------:R-:W-:-:S04]  /*2420*/  LOP3.LUT R44, R35, 0x1, R42, 0xf8, !PT ;  /* 0x00000001232c7812 */ /* 0x000fc800078ef82a */
[----:B------:R-:W-:-:S04]  /*2430*/  LOP3.LUT R37, R44, R37, RZ, 0xc0, !PT ;  /* 0x000000252c257212 */ /* 0x000fc800078ec0ff */
[----:B------:R-:W-:-:S04]  /*2440*/  IADD3 R37, PT, PT, R42, R37, RZ ;  /* 0x000000252a257210 */ /* 0x000fc80007ffe0ff */
[----:B------:R-:W-:Y:S01]  /*2450*/  LOP3.LUT R34, R37, R34, RZ, 0xfc, !PT ;  /* 0x0000002225227212 */ /* 0x000fe200078efcff */
[----:B------:R-:W-:Y:S06]  /*2460*/  BRA `(.L_x_38) ;  /* 0x0000000000107947 */ /* 0x000fec0003800000 */
.L_x_37:
[----:B------:R-:W-:-:S04]  /*2470*/  LOP3.LUT R34, R34, 0x80000000, RZ, 0xc0, !PT ;  /* 0x8000000022227812 */ /* 0x000fc800078ec0ff */
[----:B------:R-:W-:Y:S01]  /*2480*/  LOP3.LUT R34, R34, 0x7f800000, RZ, 0xfc, !PT ;  /* 0x7f80000022227812 */ /* 0x000fe200078efcff */
[----:B------:R-:W-:Y:S06]  /*2490*/  BRA `(.L_x_38) ;  /* 0x0000000000047947 */ /* 0x000fec0003800000 */
.L_x_36:
[----:B------:R-:W-:-:S07]  /*24a0*/  IMAD R34, R42, 0x800000, R34 ;  /* 0x008000002a227824 */ /* 0x000fce00078e0222 */
.L_x_38:
[----:B------:R-:W-:Y:S05]  /*24b0*/  BSYNC.RECONVERGENT B4 ;  /* 0x0000000000047941 */ /* 0x000fea0003800200 */
.L_x_35:
[----:B------:R-:W-:Y:S05]  /*24c0*/  BRA `(.L_x_39) ;  /* 0x0000000000207947 */ /* 0x000fea0003800000 */
.L_x_34:
[----:B------:R-:W-:-:S04]  /*24d0*/  LOP3.LUT R34, R53, 0x80000000, R34, 0x48, !PT ;  /* 0x8000000035227812 */ /* 0x000fc800078e4822 */
[----:B------:R-:W-:Y:S01]  /*24e0*/  LOP3.LUT R34, R34, 0x7f800000, RZ, 0xfc, !PT ;  /* 0x7f80000022227812 */ /* 0x000fe200078efcff */
[----:B------:R-:W-:Y:S06]  /*24f0*/  BRA `(.L_x_39) ;  /* 0x0000000000147947 */ /* 0x000fec0003800000 */
.L_x_33:
[----:B------:R-:W-:Y:S01]  /*2500*/  LOP3.LUT R34, R53, 0x80000000, R34, 0x48, !PT ;  /* 0x8000000035227812 */ /* 0x000fe200078e4822 */
[----:B------:R-:W-:Y:S06]  /*2510*/  BRA `(.L_x_39) ;  /* 0x00000000000c7947 */ /* 0x000fec0003800000 */
.L_x_32:
[----:B------:R-:W0:Y:S01]  /*2520*/  MUFU.RSQ R34, -QNAN ;  /* 0xffc0000000227908 */ /* 0x000e220000001400 */
[----:B------:R-:W-:Y:S05]  /*2530*/  BRA `(.L_x_39) ;  /* 0x0000000000047947 */ /* 0x000fea0003800000 */
.L_x_31:
[----:B------:R-:W-:-:S07]  /*2540*/  FADD.FTZ R34, R35, R20 ;  /* 0x0000001423227221 */ /* 0x000fce0000010000 */
.L_x_39:
[----:B------:R-:W-:Y:S05]  /*2550*/  BSYNC.RECONVERGENT B3 ;  /* 0x0000000000037941 */ /* 0x000fea0003800200 */
.L_x_29:
[----:B------:R-:W-:Y:S01]  /*2560*/  HFMA2 R35, -RZ, RZ, 0, 0 ;  /* 0x00000000ff237431 */ /* 0x000fe200000001ff */
[----:B0-----:R-:W-:Y:S01]  /*2570*/  MOV R37, R34 ;  /* 0x0000002200257202 */ /* 0x001fe20000000f00 */
[----:B------:R-:W-:-:S04]  /*2580*/  IMAD.MOV.U32 R34, RZ, RZ, R38 ;  /* 0x000000ffff227224 */ /* 0x000fc800078e0026 */
[----:B------:R-:W-:Y:S05]  /*2590*/  RET.REL.NODEC R34 `(cuda_onesided_unitvar_tnorm) ;  /* 0xffffffd822987950 */ /* 0x000fea0003c3ffff */
.L_x_40:
[----:B------:R-:W-:-:S00]  /*25a0*/  BRA `(.L_x_40) ;  /* 0xfffffffc00fc7947 */ /* 0x000fc0000383ffff */
[----:B------:R-:W-:-:S00]  /*25b0*/  NOP ;  /* 0x0000000000007918 */ /* 0x000fc00000000000 */
        /* <DEDUP_REMOVED lines=12> */
.L_x_42:


//--------------------- .nv.global.init           --------------------------
	.section	.nv.global.init,"aw",@progbits
	.align	4
.nv.global.init:
	.type		mrg32k3aM1SubSeq,@object
	.size		mrg32k3aM1SubSeq,(mrg32k3aM2SubSeq - mrg32k3aM1SubSeq)
mrg32k3aM1SubSeq:
        /*0000*/ 	.byte	0x0b, 0xcc, 0xee, 0x04, 0x73, 0x29, 0x8b, 0x6f, 0xf6, 0x53, 0x03, 0xf6, 0x23, 0xf6, 0xea, 0xda
        /* <DEDUP_REMOVED lines=125> */
	.type		mrg32k3aM2SubSeq,@object
	.size		mrg32k3aM2SubSeq,(mrg32k3aM1 - mrg32k3aM2SubSeq)
mrg32k3aM2SubSeq:
        /* <DEDUP_REMOVED lines=126> */
	.type		mrg32k3aM1,@object
	.size		mrg32k3aM1,(mrg32k3aM1Seq - mrg32k3aM1)
mrg32k3aM1:
        /* <DEDUP_REMOVED lines=144> */
	.type		mrg32k3aM1Seq,@object
	.size		mrg32k3aM1Seq,(mrg32k3aM2 - mrg32k3aM1Seq)
mrg32k3aM1Seq:
        /* <DEDUP_REMOVED lines=144> */
	.type		mrg32k3aM2,@object
	.size		mrg32k3aM2,(mrg32k3aM2Seq - mrg32k3aM2)
mrg32k3aM2:
        /* <DEDUP_REMOVED lines=144> */
	.type		mrg32k3aM2Seq,@object
	.size		mrg32k3aM2Seq,(precalc_xorwow_matrix - mrg32k3aM2Seq)
mrg32k3aM2Seq:
        /* <DEDUP_REMOVED lines=144> */
	.type		precalc_xorwow_matrix,@object
	.size		precalc_xorwow_matrix,(precalc_xorwow_offset_matrix - precalc_xorwow_matrix)
precalc_xorwow_matrix:
        /* <DEDUP_REMOVED lines=6400> */
	.type		precalc_xorwow_offset_matrix,@object
	.size		precalc_xorwow_offset_matrix,(.L_1 - precalc_xorwow_offset_matrix)
precalc_xorwow_offset_matrix:
        /* <DEDUP_REMOVED lines=6400> */
.L_1:


//--------------------- .nv.shared.reserved.0     --------------------------
	.section	.nv.shared.reserved.0,"aw",@nobits
	.weak		__nv_reservedSMEM_offset_0_alias
	.size		__nv_reservedSMEM_offset_0_alias, 0, 64
	.other		__nv_reservedSMEM_offset_0_alias,@"STO_CUDA_RESERVED_SHARED STV_DEFAULT"
__nv_reservedSMEM_offset_0_alias:
	.zero		0
	.zero		64


//--------------------- .nv.constant0.cuda_onesided_unitvar_tnorm --------------------------
	.section	.nv.constant0.cuda_onesided_unitvar_tnorm,"a",@progbits
	.sectionflags	@""
	.align	4
.nv.constant0.cuda_onesided_unitvar_tnorm:
	.zero		928


//--------------------- SYMBOLS --------------------------

	.type		.nv.reservedSmem.offset0,@object
	.size		.nv.reservedSmem.offset0,0x4
